//
// Generated by NVIDIA NVVM Compiler
//
// Compiler Build ID: CL-36424714
// Cuda compilation tools, release 13.0, V13.0.88
// Based on NVVM 20.0.0
//

.version 9.0
.target sm_100
.address_size 64

	// .globl	_Z6cal_piPfifii
.global .align 4 .b8 precalc_xorwow_matrix[102400];
.global .align 4 .b8 precalc_xorwow_offset_matrix[102400];
.global .align 4 .b8 mrg32k3aM1[2304];
.global .align 4 .b8 mrg32k3aM2[2304];
.global .align 4 .b8 mrg32k3aM1SubSeq[2016];
.global .align 4 .b8 mrg32k3aM2SubSeq[2016];
.global .align 4 .b8 mrg32k3aM1Seq[2304];
.global .align 4 .b8 mrg32k3aM2Seq[2304];
.const .align 8 .b8 __cr_lgamma_table[72];

.visible .entry _Z6cal_piPfifii(
	.param .u64 .ptr .align 1 _Z6cal_piPfifii_param_0,
	.param .u32 _Z6cal_piPfifii_param_1,
	.param .f32 _Z6cal_piPfifii_param_2,
	.param .u32 _Z6cal_piPfifii_param_3,
	.param .u32 _Z6cal_piPfifii_param_4
)
{
	.reg .pred 	%p<7>;
	.reg .b32 	%r<34>;
	.reg .b32 	%f<29>;
	.reg .b64 	%rd<5>;
	.reg .b64 	%fd<44>;

	ld.param.u64 	%rd2, [_Z6cal_piPfifii_param_0];
	ld.param.u32 	%r12, [_Z6cal_piPfifii_param_1];
	ld.param.f32 	%f9, [_Z6cal_piPfifii_param_2];
	ld.param.u32 	%r13, [_Z6cal_piPfifii_param_3];
	ld.param.u32 	%r14, [_Z6cal_piPfifii_param_4];
	mov.u32 	%r15, %ctaid.x;
	mov.u32 	%r16, %ntid.x;
	mov.u32 	%r17, %tid.x;
	mad.lo.s32 	%r32, %r15, %r16, %r17;
	setp.ge.s32 	%p1, %r32, %r12;
	@%p1 bra 	$L__BB0_7;
	cvta.to.global.u64 	%rd3, %rd2;
	cvt.f64.f32 	%fd1, %f9;
	mul.wide.s32 	%rd4, %r32, 4;
	add.s64 	%rd1, %rd3, %rd4;
	mul.lo.s32 	%r2, %r14, %r13;
	ld.global.f32 	%f28, [%rd1];
	add.s32 	%r18, %r32, %r2;
	max.s32 	%r19, %r12, %r18;
	setp.lt.s32 	%p2, %r18, %r12;
	selp.u32 	%r20, 1, 0, %p2;
	add.s32 	%r21, %r18, %r20;
	sub.s32 	%r22, %r19, %r21;
	div.u32 	%r23, %r22, %r2;
	add.s32 	%r3, %r23, %r20;
	and.b32  	%r24, %r3, 3;
	setp.eq.s32 	%p3, %r24, 3;
	@%p3 bra 	$L__BB0_4;
	add.s32 	%r25, %r3, 1;
	and.b32  	%r26, %r25, 3;
	neg.s32 	%r30, %r26;
$L__BB0_3:
	.pragma "nounroll";
	cvt.rn.f64.s32 	%fd2, %r32;
	add.f64 	%fd3, %fd2, 0d3FE0000000000000;
	mul.f64 	%fd4, %fd3, %fd1;
	cvt.rn.f32.f64 	%f11, %fd4;
	mul.f32 	%f12, %f11, %f11;
	cvt.f64.f32 	%fd5, %f12;
	add.f64 	%fd6, %fd5, 0d3FF0000000000000;
	mov.f64 	%fd7, 0d4010000000000000;
	div.rn.f64 	%fd8, %fd7, %fd6;
	cvt.f64.f32 	%fd9, %f28;
	add.f64 	%fd10, %fd8, %fd9;
	cvt.rn.f32.f64 	%f28, %fd10;
	add.s32 	%r32, %r32, %r2;
	add.s32 	%r30, %r30, 1;
	setp.ne.s32 	%p4, %r30, 0;
	@%p4 bra 	$L__BB0_3;
$L__BB0_4:
	setp.lt.u32 	%p5, %r3, 3;
	@%p5 bra 	$L__BB0_6;
$L__BB0_5:
	cvt.rn.f64.s32 	%fd11, %r32;
	add.f64 	%fd12, %fd11, 0d3FE0000000000000;
	mul.f64 	%fd13, %fd12, %fd1;
	cvt.rn.f32.f64 	%f13, %fd13;
	mul.f32 	%f14, %f13, %f13;
	cvt.f64.f32 	%fd14, %f14;
	add.f64 	%fd15, %fd14, 0d3FF0000000000000;
	mov.f64 	%fd16, 0d4010000000000000;
	div.rn.f64 	%fd17, %fd16, %fd15;
	cvt.f64.f32 	%fd18, %f28;
	add.f64 	%fd19, %fd17, %fd18;
	cvt.rn.f32.f64 	%f15, %fd19;
	add.s32 	%r27, %r32, %r2;
	cvt.rn.f64.s32 	%fd20, %r27;
	add.f64 	%fd21, %fd20, 0d3FE0000000000000;
	mul.f64 	%fd22, %fd21, %fd1;
	cvt.rn.f32.f64 	%f16, %fd22;
	mul.f32 	%f17, %f16, %f16;
	cvt.f64.f32 	%fd23, %f17;
	add.f64 	%fd24, %fd23, 0d3FF0000000000000;
	div.rn.f64 	%fd25, %fd16, %fd24;
	cvt.f64.f32 	%fd26, %f15;
	add.f64 	%fd27, %fd25, %fd26;
	cvt.rn.f32.f64 	%f18, %fd27;
	add.s32 	%r28, %r27, %r2;
	cvt.rn.f64.s32 	%fd28, %r28;
	add.f64 	%fd29, %fd28, 0d3FE0000000000000;
	mul.f64 	%fd30, %fd29, %fd1;
	cvt.rn.f32.f64 	%f19, %fd30;
	mul.f32 	%f20, %f19, %f19;
	cvt.f64.f32 	%fd31, %f20;
	add.f64 	%fd32, %fd31, 0d3FF0000000000000;
	div.rn.f64 	%fd33, %fd16, %fd32;
	cvt.f64.f32 	%fd34, %f18;
	add.f64 	%fd35, %fd33, %fd34;
	cvt.rn.f32.f64 	%f21, %fd35;
	add.s32 	%r29, %r28, %r2;
	cvt.rn.f64.s32 	%fd36, %r29;
	add.f64 	%fd37, %fd36, 0d3FE0000000000000;
	mul.f64 	%fd38, %fd37, %fd1;
	cvt.rn.f32.f64 	%f22, %fd38;
	mul.f32 	%f23, %f22, %f22;
	cvt.f64.f32 	%fd39, %f23;
	add.f64 	%fd40, %fd39, 0d3FF0000000000000;
	div.rn.f64 	%fd41, %fd16, %fd40;
	cvt.f64.f32 	%fd42, %f21;
	add.f64 	%fd43, %fd41, %fd42;
	cvt.rn.f32.f64 	%f28, %fd43;
	add.s32 	%r32, %r29, %r2;
	setp.lt.s32 	%p6, %r32, %r12;
	@%p6 bra 	$L__BB0_5;
$L__BB0_6:
	st.global.f32 	[%rd1], %f28;
$L__BB0_7:
	ret;

}
	// .globl	_Z15gpu_monte_carloPfP17curandStateXORWOW
.visible .entry _Z15gpu_monte_carloPfP17curandStateXORWOW(
	.param .u64 .ptr .align 1 _Z15gpu_monte_carloPfP17curandStateXORWOW_param_0,
	.param .u64 .ptr .align 1 _Z15gpu_monte_carloPfP17curandStateXORWOW_param_1
)
{
	.reg .pred 	%p<29>;
	.reg .b32 	%r<540>;
	.reg .b32 	%f<28>;
	.reg .b64 	%rd<22>;

	ld.param.u64 	%rd8, [_Z15gpu_monte_carloPfP17curandStateXORWOW_param_0];
	ld.param.u64 	%rd9, [_Z15gpu_monte_carloPfP17curandStateXORWOW_param_1];
	cvta.to.global.u64 	%rd10, %rd9;
	mov.u32 	%r218, %tid.x;
	mov.u32 	%r219, %ntid.x;
	mov.u32 	%r220, %ctaid.x;
	mad.lo.s32 	%r221, %r219, %r220, %r218;
	cvt.u64.u32 	%rd1, %r221;
	mul.wide.u32 	%rd11, %r221, 48;
	add.s64 	%rd2, %rd10, %rd11;
	mov.b32 	%r446, 1593684748;
	mov.b32 	%r222, 832094735;
	st.global.v2.u32 	[%rd2], {%r222, %r446};
	mov.b32 	%r444, -123459836;
	mov.b32 	%r445, 1111207954;
	st.global.v2.u32 	[%rd2+8], {%r445, %r444};
	mov.b32 	%r442, 1476011280;
	mov.b32 	%r443, -589760388;
	st.global.v2.u32 	[%rd2+16], {%r443, %r442};
	setp.eq.s32 	%p1, %r221, 0;
	@%p1 bra 	$L__BB1_42;
	mov.b32 	%r428, 0;
	mov.b32 	%r446, 1593684748;
	mov.b32 	%r445, 1111207954;
	mov.b32 	%r444, -123459836;
	mov.b32 	%r443, -589760388;
	mov.b32 	%r442, 1476011280;
	mov.u64 	%rd21, %rd1;
$L__BB1_2:
	and.b64  	%rd4, %rd21, 3;
	setp.eq.s64 	%p2, %rd4, 0;
	@%p2 bra 	$L__BB1_41;
	mul.wide.u32 	%rd12, %r428, 3200;
	mov.u64 	%rd13, precalc_xorwow_matrix;
	add.s64 	%rd5, %rd13, %rd12;
	cvt.u32.u64 	%r7, %rd4;
	mov.b32 	%r429, 0;
$L__BB1_4:
	mov.b32 	%r442, 0;
	mov.u32 	%r443, %r442;
	mov.u32 	%r444, %r442;
	mov.u32 	%r445, %r442;
	mov.u32 	%r446, %r442;
	mov.u32 	%r435, %r442;
$L__BB1_5:
	mul.wide.u32 	%rd14, %r435, 4;
	add.s64 	%rd15, %rd2, %rd14;
	ld.global.u32 	%r15, [%rd15+4];
	shl.b32 	%r16, %r435, 5;
	mov.b32 	%r441, 0;
$L__BB1_6:
	.pragma "nounroll";
	shr.u32 	%r232, %r15, %r441;
	and.b32  	%r233, %r232, 1;
	setp.eq.b32 	%p3, %r233, 1;
	not.pred 	%p4, %p3;
	add.s32 	%r234, %r16, %r441;
	mul.lo.s32 	%r235, %r234, 5;
	mul.wide.u32 	%rd16, %r235, 4;
	add.s64 	%rd6, %rd5, %rd16;
	@%p4 bra 	$L__BB1_8;
	ld.global.u32 	%r236, [%rd6];
	xor.b32  	%r446, %r446, %r236;
	ld.global.u32 	%r237, [%rd6+4];
	xor.b32  	%r445, %r445, %r237;
	ld.global.u32 	%r238, [%rd6+8];
	xor.b32  	%r444, %r444, %r238;
	ld.global.u32 	%r239, [%rd6+12];
	xor.b32  	%r443, %r443, %r239;
	ld.global.u32 	%r240, [%rd6+16];
	xor.b32  	%r442, %r442, %r240;
$L__BB1_8:
	and.b32  	%r242, %r232, 2;
	setp.eq.s32 	%p5, %r242, 0;
	@%p5 bra 	$L__BB1_10;
	ld.global.u32 	%r243, [%rd6+20];
	xor.b32  	%r446, %r446, %r243;
	ld.global.u32 	%r244, [%rd6+24];
	xor.b32  	%r445, %r445, %r244;
	ld.global.u32 	%r245, [%rd6+28];
	xor.b32  	%r444, %r444, %r245;
	ld.global.u32 	%r246, [%rd6+32];
	xor.b32  	%r443, %r443, %r246;
	ld.global.u32 	%r247, [%rd6+36];
	xor.b32  	%r442, %r442, %r247;
$L__BB1_10:
	and.b32  	%r249, %r232, 4;
	setp.eq.s32 	%p6, %r249, 0;
	@%p6 bra 	$L__BB1_12;
	ld.global.u32 	%r250, [%rd6+40];
	xor.b32  	%r446, %r446, %r250;
	ld.global.u32 	%r251, [%rd6+44];
	xor.b32  	%r445, %r445, %r251;
	ld.global.u32 	%r252, [%rd6+48];
	xor.b32  	%r444, %r444, %r252;
	ld.global.u32 	%r253, [%rd6+52];
	xor.b32  	%r443, %r443, %r253;
	ld.global.u32 	%r254, [%rd6+56];
	xor.b32  	%r442, %r442, %r254;
$L__BB1_12:
	and.b32  	%r256, %r232, 8;
	setp.eq.s32 	%p7, %r256, 0;
	@%p7 bra 	$L__BB1_14;
	ld.global.u32 	%r257, [%rd6+60];
	xor.b32  	%r446, %r446, %r257;
	ld.global.u32 	%r258, [%rd6+64];
	xor.b32  	%r445, %r445, %r258;
	ld.global.u32 	%r259, [%rd6+68];
	xor.b32  	%r444, %r444, %r259;
	ld.global.u32 	%r260, [%rd6+72];
	xor.b32  	%r443, %r443, %r260;
	ld.global.u32 	%r261, [%rd6+76];
	xor.b32  	%r442, %r442, %r261;
$L__BB1_14:
	and.b32  	%r263, %r232, 16;
	setp.eq.s32 	%p8, %r263, 0;
	@%p8 bra 	$L__BB1_16;
	ld.global.u32 	%r264, [%rd6+80];
	xor.b32  	%r446, %r446, %r264;
	ld.global.u32 	%r265, [%rd6+84];
	xor.b32  	%r445, %r445, %r265;
	ld.global.u32 	%r266, [%rd6+88];
	xor.b32  	%r444, %r444, %r266;
	ld.global.u32 	%r267, [%rd6+92];
	xor.b32  	%r443, %r443, %r267;
	ld.global.u32 	%r268, [%rd6+96];
	xor.b32  	%r442, %r442, %r268;
$L__BB1_16:
	and.b32  	%r270, %r232, 32;
	setp.eq.s32 	%p9, %r270, 0;
	@%p9 bra 	$L__BB1_18;
	ld.global.u32 	%r271, [%rd6+100];
	xor.b32  	%r446, %r446, %r271;
	ld.global.u32 	%r272, [%rd6+104];
	xor.b32  	%r445, %r445, %r272;
	ld.global.u32 	%r273, [%rd6+108];
	xor.b32  	%r444, %r444, %r273;
	ld.global.u32 	%r274, [%rd6+112];
	xor.b32  	%r443, %r443, %r274;
	ld.global.u32 	%r275, [%rd6+116];
	xor.b32  	%r442, %r442, %r275;
$L__BB1_18:
	and.b32  	%r277, %r232, 64;
	setp.eq.s32 	%p10, %r277, 0;
	@%p10 bra 	$L__BB1_20;
	ld.global.u32 	%r278, [%rd6+120];
	xor.b32  	%r446, %r446, %r278;
	ld.global.u32 	%r279, [%rd6+124];
	xor.b32  	%r445, %r445, %r279;
	ld.global.u32 	%r280, [%rd6+128];
	xor.b32  	%r444, %r444, %r280;
	ld.global.u32 	%r281, [%rd6+132];
	xor.b32  	%r443, %r443, %r281;
	ld.global.u32 	%r282, [%rd6+136];
	xor.b32  	%r442, %r442, %r282;
$L__BB1_20:
	and.b32  	%r284, %r232, 128;
	setp.eq.s32 	%p11, %r284, 0;
	@%p11 bra 	$L__BB1_22;
	ld.global.u32 	%r285, [%rd6+140];
	xor.b32  	%r446, %r446, %r285;
	ld.global.u32 	%r286, [%rd6+144];
	xor.b32  	%r445, %r445, %r286;
	ld.global.u32 	%r287, [%rd6+148];
	xor.b32  	%r444, %r444, %r287;
	ld.global.u32 	%r288, [%rd6+152];
	xor.b32  	%r443, %r443, %r288;
	ld.global.u32 	%r289, [%rd6+156];
	xor.b32  	%r442, %r442, %r289;
$L__BB1_22:
	and.b32  	%r291, %r232, 256;
	setp.eq.s32 	%p12, %r291, 0;
	@%p12 bra 	$L__BB1_24;
	ld.global.u32 	%r292, [%rd6+160];
	xor.b32  	%r446, %r446, %r292;
	ld.global.u32 	%r293, [%rd6+164];
	xor.b32  	%r445, %r445, %r293;
	ld.global.u32 	%r294, [%rd6+168];
	xor.b32  	%r444, %r444, %r294;
	ld.global.u32 	%r295, [%rd6+172];
	xor.b32  	%r443, %r443, %r295;
	ld.global.u32 	%r296, [%rd6+176];
	xor.b32  	%r442, %r442, %r296;
$L__BB1_24:
	and.b32  	%r298, %r232, 512;
	setp.eq.s32 	%p13, %r298, 0;
	@%p13 bra 	$L__BB1_26;
	ld.global.u32 	%r299, [%rd6+180];
	xor.b32  	%r446, %r446, %r299;
	ld.global.u32 	%r300, [%rd6+184];
	xor.b32  	%r445, %r445, %r300;
	ld.global.u32 	%r301, [%rd6+188];
	xor.b32  	%r444, %r444, %r301;
	ld.global.u32 	%r302, [%rd6+192];
	xor.b32  	%r443, %r443, %r302;
	ld.global.u32 	%r303, [%rd6+196];
	xor.b32  	%r442, %r442, %r303;
$L__BB1_26:
	and.b32  	%r305, %r232, 1024;
	setp.eq.s32 	%p14, %r305, 0;
	@%p14 bra 	$L__BB1_28;
	ld.global.u32 	%r306, [%rd6+200];
	xor.b32  	%r446, %r446, %r306;
	ld.global.u32 	%r307, [%rd6+204];
	xor.b32  	%r445, %r445, %r307;
	ld.global.u32 	%r308, [%rd6+208];
	xor.b32  	%r444, %r444, %r308;
	ld.global.u32 	%r309, [%rd6+212];
	xor.b32  	%r443, %r443, %r309;
	ld.global.u32 	%r310, [%rd6+216];
	xor.b32  	%r442, %r442, %r310;
$L__BB1_28:
	and.b32  	%r312, %r232, 2048;
	setp.eq.s32 	%p15, %r312, 0;
	@%p15 bra 	$L__BB1_30;
	ld.global.u32 	%r313, [%rd6+220];
	xor.b32  	%r446, %r446, %r313;
	ld.global.u32 	%r314, [%rd6+224];
	xor.b32  	%r445, %r445, %r314;
	ld.global.u32 	%r315, [%rd6+228];
	xor.b32  	%r444, %r444, %r315;
	ld.global.u32 	%r316, [%rd6+232];
	xor.b32  	%r443, %r443, %r316;
	ld.global.u32 	%r317, [%rd6+236];
	xor.b32  	%r442, %r442, %r317;
$L__BB1_30:
	and.b32  	%r319, %r232, 4096;
	setp.eq.s32 	%p16, %r319, 0;
	@%p16 bra 	$L__BB1_32;
	ld.global.u32 	%r320, [%rd6+240];
	xor.b32  	%r446, %r446, %r320;
	ld.global.u32 	%r321, [%rd6+244];
	xor.b32  	%r445, %r445, %r321;
	ld.global.u32 	%r322, [%rd6+248];
	xor.b32  	%r444, %r444, %r322;
	ld.global.u32 	%r323, [%rd6+252];
	xor.b32  	%r443, %r443, %r323;
	ld.global.u32 	%r324, [%rd6+256];
	xor.b32  	%r442, %r442, %r324;
$L__BB1_32:
	and.b32  	%r326, %r232, 8192;
	setp.eq.s32 	%p17, %r326, 0;
	@%p17 bra 	$L__BB1_34;
	ld.global.u32 	%r327, [%rd6+260];
	xor.b32  	%r446, %r446, %r327;
	ld.global.u32 	%r328, [%rd6+264];
	xor.b32  	%r445, %r445, %r328;
	ld.global.u32 	%r329, [%rd6+268];
	xor.b32  	%r444, %r444, %r329;
	ld.global.u32 	%r330, [%rd6+272];
	xor.b32  	%r443, %r443, %r330;
	ld.global.u32 	%r331, [%rd6+276];
	xor.b32  	%r442, %r442, %r331;
$L__BB1_34:
	and.b32  	%r333, %r232, 16384;
	setp.eq.s32 	%p18, %r333, 0;
	@%p18 bra 	$L__BB1_36;
	ld.global.u32 	%r334, [%rd6+280];
	xor.b32  	%r446, %r446, %r334;
	ld.global.u32 	%r335, [%rd6+284];
	xor.b32  	%r445, %r445, %r335;
	ld.global.u32 	%r336, [%rd6+288];
	xor.b32  	%r444, %r444, %r336;
	ld.global.u32 	%r337, [%rd6+292];
	xor.b32  	%r443, %r443, %r337;
	ld.global.u32 	%r338, [%rd6+296];
	xor.b32  	%r442, %r442, %r338;
$L__BB1_36:
	and.b32  	%r340, %r232, 32768;
	setp.eq.s32 	%p19, %r340, 0;
	@%p19 bra 	$L__BB1_38;
	ld.global.u32 	%r341, [%rd6+300];
	xor.b32  	%r446, %r446, %r341;
	ld.global.u32 	%r342, [%rd6+304];
	xor.b32  	%r445, %r445, %r342;
	ld.global.u32 	%r343, [%rd6+308];
	xor.b32  	%r444, %r444, %r343;
	ld.global.u32 	%r344, [%rd6+312];
	xor.b32  	%r443, %r443, %r344;
	ld.global.u32 	%r345, [%rd6+316];
	xor.b32  	%r442, %r442, %r345;
$L__BB1_38:
	add.s32 	%r441, %r441, 16;
	setp.ne.s32 	%p20, %r441, 32;
	@%p20 bra 	$L__BB1_6;
	mad.lo.s32 	%r346, %r435, -31, %r16;
	add.s32 	%r435, %r346, 1;
	setp.ne.s32 	%p21, %r435, 5;
	@%p21 bra 	$L__BB1_5;
	st.global.u32 	[%rd2+4], %r446;
	st.global.u32 	[%rd2+8], %r445;
	st.global.u32 	[%rd2+12], %r444;
	st.global.u32 	[%rd2+16], %r443;
	st.global.u32 	[%rd2+20], %r442;
	add.s32 	%r429, %r429, 1;
	setp.lt.u32 	%p22, %r429, %r7;
	@%p22 bra 	$L__BB1_4;
$L__BB1_41:
	shr.u64 	%rd7, %rd21, 2;
	add.s32 	%r428, %r428, 1;
	setp.gt.u64 	%p23, %rd21, 3;
	mov.u64 	%rd21, %rd7;
	@%p23 bra 	$L__BB1_2;
$L__BB1_42:
	mov.b32 	%r538, 0;
	st.global.v2.u32 	[%rd2+24], {%r538, %r538};
	st.global.u32 	[%rd2+32], %r538;
	mov.b64 	%rd17, 0;
	st.global.u64 	[%rd2+40], %rd17;
	mov.b32 	%r532, 832457172;
	mov.u32 	%r539, %r538;
$L__BB1_43:
	shr.u32 	%r349, %r446, 2;
	xor.b32  	%r350, %r349, %r446;
	shl.b32 	%r351, %r442, 4;
	shl.b32 	%r352, %r350, 1;
	xor.b32  	%r353, %r352, %r351;
	xor.b32  	%r354, %r353, %r350;
	xor.b32  	%r355, %r354, %r442;
	shr.u32 	%r356, %r445, 2;
	xor.b32  	%r357, %r356, %r445;
	shl.b32 	%r358, %r355, 4;
	shl.b32 	%r359, %r357, 1;
	xor.b32  	%r360, %r359, %r358;
	xor.b32  	%r361, %r360, %r357;
	xor.b32  	%r362, %r361, %r355;
	shr.u32 	%r363, %r444, 2;
	xor.b32  	%r364, %r363, %r444;
	shl.b32 	%r365, %r362, 4;
	shl.b32 	%r366, %r364, 1;
	xor.b32  	%r367, %r366, %r365;
	xor.b32  	%r368, %r367, %r364;
	xor.b32  	%r369, %r368, %r362;
	shr.u32 	%r370, %r443, 2;
	xor.b32  	%r371, %r370, %r443;
	shl.b32 	%r372, %r369, 4;
	shl.b32 	%r373, %r371, 1;
	xor.b32  	%r374, %r373, %r372;
	xor.b32  	%r375, %r374, %r371;
	xor.b32  	%r446, %r375, %r369;
	shr.u32 	%r376, %r442, 2;
	xor.b32  	%r377, %r376, %r442;
	shl.b32 	%r378, %r446, 4;
	shl.b32 	%r379, %r377, 1;
	xor.b32  	%r380, %r379, %r378;
	xor.b32  	%r381, %r380, %r377;
	xor.b32  	%r445, %r381, %r446;
	shr.u32 	%r382, %r355, 2;
	xor.b32  	%r383, %r382, %r355;
	shl.b32 	%r384, %r445, 4;
	shl.b32 	%r385, %r383, 1;
	xor.b32  	%r386, %r385, %r384;
	xor.b32  	%r387, %r386, %r383;
	xor.b32  	%r444, %r387, %r445;
	shr.u32 	%r388, %r362, 2;
	xor.b32  	%r389, %r388, %r362;
	shl.b32 	%r390, %r444, 4;
	shl.b32 	%r391, %r389, 1;
	xor.b32  	%r392, %r391, %r390;
	xor.b32  	%r393, %r392, %r389;
	xor.b32  	%r443, %r393, %r444;
	shr.u32 	%r394, %r369, 2;
	xor.b32  	%r395, %r394, %r369;
	shl.b32 	%r396, %r443, 4;
	shl.b32 	%r397, %r395, 1;
	xor.b32  	%r398, %r397, %r396;
	xor.b32  	%r399, %r398, %r395;
	xor.b32  	%r442, %r399, %r443;
	add.s32 	%r400, %r532, %r442;
	add.s32 	%r401, %r355, %r532;
	cvt.rn.f32.u32 	%f1, %r401;
	fma.rn.f32 	%f2, %f1, 0f2F800000, 0f2F000000;
	add.s32 	%r402, %r532, %r362;
	add.s32 	%r403, %r402, 362437;
	cvt.rn.f32.u32 	%f3, %r403;
	fma.rn.f32 	%f4, %f3, 0f2F800000, 0f2F000000;
	mul.f32 	%f5, %f4, %f4;
	fma.rn.f32 	%f6, %f2, %f2, %f5;
	setp.le.f32 	%p24, %f6, 0f3F800000;
	selp.u32 	%r404, 1, 0, %p24;
	add.s32 	%r405, %r539, %r404;
	add.s32 	%r406, %r532, %r369;
	add.s32 	%r407, %r406, 724874;
	cvt.rn.f32.u32 	%f7, %r407;
	fma.rn.f32 	%f8, %f7, 0f2F800000, 0f2F000000;
	add.s32 	%r408, %r532, %r446;
	add.s32 	%r409, %r408, 1087311;
	cvt.rn.f32.u32 	%f9, %r409;
	fma.rn.f32 	%f10, %f9, 0f2F800000, 0f2F000000;
	mul.f32 	%f11, %f10, %f10;
	fma.rn.f32 	%f12, %f8, %f8, %f11;
	setp.le.f32 	%p25, %f12, 0f3F800000;
	selp.u32 	%r410, 1, 0, %p25;
	add.s32 	%r411, %r405, %r410;
	add.s32 	%r412, %r532, %r445;
	add.s32 	%r413, %r412, 1449748;
	cvt.rn.f32.u32 	%f13, %r413;
	fma.rn.f32 	%f14, %f13, 0f2F800000, 0f2F000000;
	add.s32 	%r414, %r532, %r444;
	add.s32 	%r415, %r414, 1812185;
	cvt.rn.f32.u32 	%f15, %r415;
	fma.rn.f32 	%f16, %f15, 0f2F800000, 0f2F000000;
	mul.f32 	%f17, %f16, %f16;
	fma.rn.f32 	%f18, %f14, %f14, %f17;
	setp.le.f32 	%p26, %f18, 0f3F800000;
	selp.u32 	%r416, 1, 0, %p26;
	add.s32 	%r417, %r411, %r416;
	add.s32 	%r418, %r532, %r443;
	add.s32 	%r419, %r418, 2174622;
	cvt.rn.f32.u32 	%f19, %r419;
	fma.rn.f32 	%f20, %f19, 0f2F800000, 0f2F000000;
	add.s32 	%r420, %r400, 2537059;
	cvt.rn.f32.u32 	%f21, %r420;
	fma.rn.f32 	%f22, %f21, 0f2F800000, 0f2F000000;
	mul.f32 	%f23, %f22, %f22;
	fma.rn.f32 	%f24, %f20, %f20, %f23;
	setp.le.f32 	%p27, %f24, 0f3F800000;
	selp.u32 	%r421, 1, 0, %p27;
	add.s32 	%r539, %r417, %r421;
	add.s32 	%r538, %r538, 4;
	add.s32 	%r532, %r532, 2899496;
	setp.ne.s32 	%p28, %r538, 4096;
	@%p28 bra 	$L__BB1_43;
	st.global.v2.u32 	[%rd2+8], {%r445, %r444};
	st.global.v2.u32 	[%rd2+16], {%r443, %r442};
	mov.b32 	%r422, -493788657;
	st.global.v2.u32 	[%rd2], {%r422, %r446};
	cvta.to.global.u64 	%rd18, %rd8;
	cvt.rn.f32.u32 	%f25, %r539;
	mul.f32 	%f26, %f25, 0f40800000;
	mul.f32 	%f27, %f26, 0f39800000;
	shl.b64 	%rd19, %rd1, 2;
	add.s64 	%rd20, %rd18, %rd19;
	st.global.f32 	[%rd20], %f27;
	ret;

}


// ===== COMPILED SASS (sm_100) =====

	.target	sm_100

	.elftype	@"ET_EXEC"


//--------------------- .note.nv.tkinfo           --------------------------
	.section	.note.nv.tkinfo,"",@"SHT_NOTE"
	.sectionflags	@"SHF_NOTE_NV_TKINFO"
	.tkinfo
        /*0018*/ 	.word	0x00000002
        /*0030*/ 	.string	""
        /*0030*/ 	.string	"ptxas"
        /*0030*/ 	.string	"Cuda compilation tools, release 13.0, V13.0.88"
        /*0030*/ 	.string	"Build cuda_13.0.r13.0/compiler.36424714_0"
        /*0030*/ 	.string	"-arch sm_100 -m 64 "



//--------------------- .note.nv.cuinfo           --------------------------
	.section	.note.nv.cuinfo,"",@"SHT_NOTE"
	.sectionflags	@"SHF_NOTE_NV_CUINFO"
        /*0018*/ 	.short	0x0002
        /*001a*/ 	.short	0x0064
        /*001c*/ 	.short	0x0082
	.zero		2


//--------------------- .nv.info                  --------------------------
	.section	.nv.info,"",@"SHT_CUDA_INFO"
	.align	4


	//----- nvinfo : EIATTR_REGCOUNT
	.align		4
        /*0000*/ 	.byte	0x04, 0x2f
        /*0002*/ 	.short	(.L_10 - .L_9)
	.align		4
.L_9:
        /*0004*/ 	.word	index@(_Z6cal_piPfifii)
        /*0008*/ 	.word	0x00000020


	//----- nvinfo : EIATTR_FRAME_SIZE
	.align		4
.L_10:
        /*000c*/ 	.byte	0x04, 0x11
        /*000e*/ 	.short	(.L_12 - .L_11)
	.align		4
.L_11:
        /*0010*/ 	.word	index@($__internal_0_$__cuda_sm20_div_rn_f64_full)
        /*0014*/ 	.word	0x00000000


	//----- nvinfo : EIATTR_FRAME_SIZE
	.align		4
.L_12:
        /*0018*/ 	.byte	0x04, 0x11
        /*001a*/ 	.short	(.L_14 - .L_13)
	.align		4
.L_13:
        /*001c*/ 	.word	index@(_Z6cal_piPfifii)
        /*0020*/ 	.word	0x00000000


	//----- nvinfo : EIATTR_REGCOUNT
	.align		4
.L_14:
        /*0024*/ 	.byte	0x04, 0x2f
        /*0026*/ 	.short	(.L_16 - .L_15)
	.align		4
.L_15:
        /*0028*/ 	.word	index@(_Z15gpu_monte_carloPfP17curandStateXORWOW)
        /*002c*/ 	.word	0x0000001f


	//----- nvinfo : EIATTR_FRAME_SIZE
	.align		4
.L_16:
        /*0030*/ 	.byte	0x04, 0x11
        /*0032*/ 	.short	(.L_18 - .L_17)
	.align		4
.L_17:
        /*0034*/ 	.word	index@(_Z15gpu_monte_carloPfP17curandStateXORWOW)
        /*0038*/ 	.word	0x00000000


	//----- nvinfo : EIATTR_MIN_STACK_SIZE
	.align		4
.L_18:
        /*003c*/ 	.byte	0x04, 0x12
        /*003e*/ 	.short	(.L_20 - .L_19)
	.align		4
.L_19:
        /*0040*/ 	.word	index@(_Z15gpu_monte_carloPfP17curandStateXORWOW)
        /*0044*/ 	.word	0x00000000


	//----- nvinfo : EIATTR_MIN_STACK_SIZE
	.align		4
.L_20:
        /*0048*/ 	.byte	0x04, 0x12
        /*004a*/ 	.short	(.L_22 - .L_21)
	.align		4
.L_21:
        /*004c*/ 	.word	index@(_Z6cal_piPfifii)
        /*0050*/ 	.word	0x00000000
.L_22:


//--------------------- .nv.compat                --------------------------
	.section	.nv.compat,"",@"SHT_CUDA_COMPAT_INFO"
	.align	4
        /*0000*/ 	.byte	0x02, 0x09, 0x00, 0x00, 0x02, 0x02, 0x01, 0x00, 0x02, 0x05, 0x05, 0x00, 0x03, 0x07, 0x01, 0x01
        /*0010*/ 	.byte	0x02, 0x03, 0x00, 0x00, 0x02, 0x06, 0x01, 0x00, 0x04, 0x0b, 0x08, 0x00, 0x01, 0x00, 0x00, 0x00
        /*0020*/ 	.byte	0x00, 0x00, 0x00, 0x00


//--------------------- .nv.info._Z15gpu_monte_carloPfP17curandStateXORWOW --------------------------
	.section	.nv.info._Z15gpu_monte_carloPfP17curandStateXORWOW,"",@"SHT_CUDA_INFO"
	.sectionflags	@""
	.align	4


	//----- nvinfo : EIATTR_CUDA_API_VERSION
	.align		4
        /*0000*/ 	.byte	0x04, 0x37
        /*0002*/ 	.short	(.L_24 - .L_23)
.L_23:
        /*0004*/ 	.word	0x00000082


	//----- nvinfo : EIATTR_KPARAM_INFO
	.align		4
.L_24:
        /*0008*/ 	.byte	0x04, 0x17
        /*000a*/ 	.short	(.L_26 - .L_25)
.L_25:
        /*000c*/ 	.word	0x00000000
        /*0010*/ 	.short	0x0001
        /*0012*/ 	.short	0x0008
        /*0014*/ 	.byte	0x00, 0xf5, 0x21, 0x00


	//----- nvinfo : EIATTR_KPARAM_INFO
	.align		4
.L_26:
        /*0018*/ 	.byte	0x04, 0x17
        /*001a*/ 	.short	(.L_28 - .L_27)
.L_27:
        /*001c*/ 	.word	0x00000000
        /*0020*/ 	.short	0x0000
        /*0022*/ 	.short	0x0000
        /*0024*/ 	.byte	0x00, 0xf5, 0x21, 0x00


	//----- nvinfo : EIATTR_SPARSE_MMA_MASK
	.align		4
.L_28:
        /*0028*/ 	.byte	0x03, 0x50
        /*002a*/ 	.short	0x0000


	//----- nvinfo : EIATTR_MAXREG_COUNT
	.align		4
        /*002c*/ 	.byte	0x03, 0x1b
        /*002e*/ 	.short	0x00ff


	//----- nvinfo : EIATTR_MERCURY_ISA_VERSION
	.align		4
        /*0030*/ 	.byte	0x03, 0x5f
        /*0032*/ 	.short	0x0101


	//----- nvinfo : EIATTR_VRC_CTA_INIT_COUNT
	.align		4
        /*0034*/ 	.byte	0x02, 0x4a
	.zero		1
	.zero		1


	//----- nvinfo : EIATTR_EXIT_INSTR_OFFSETS
	.align		4
        /*0038*/ 	.byte	0x04, 0x1c
        /*003a*/ 	.short	(.L_30 - .L_29)


	//   ....[0]....
.L_29:
        /*003c*/ 	.word	0x00001680


	//----- nvinfo : EIATTR_CRS_STACK_SIZE
	.align		4
.L_30:
        /*0040*/ 	.byte	0x04, 0x1e
        /*0042*/ 	.short	(.L_32 - .L_31)
.L_31:
        /*0044*/ 	.word	0x00000000


	//----- nvinfo : EIATTR_CBANK_PARAM_SIZE
	.align		4
.L_32:
        /*0048*/ 	.byte	0x03, 0x19
        /*004a*/ 	.short	0x0010


	//----- nvinfo : EIATTR_PARAM_CBANK
	.align		4
        /*004c*/ 	.byte	0x04, 0x0a
        /*004e*/ 	.short	(.L_34 - .L_33)
	.align		4
.L_33:
        /*0050*/ 	.word	index@(.nv.constant0._Z15gpu_monte_carloPfP17curandStateXORWOW)
        /*0054*/ 	.short	0x0380
        /*0056*/ 	.short	0x0010


	//----- nvinfo : EIATTR_SW_WAR
	.align		4
.L_34:
        /*0058*/ 	.byte	0x04, 0x36
        /*005a*/ 	.short	(.L_36 - .L_35)
.L_35:
        /*005c*/ 	.word	0x00000008
.L_36:


//--------------------- .nv.info._Z6cal_piPfifii  --------------------------
	.section	.nv.info._Z6cal_piPfifii,"",@"SHT_CUDA_INFO"
	.sectionflags	@""
	.align	4


	//----- nvinfo : EIATTR_CUDA_API_VERSION
	.align		4
        /*0000*/ 	.byte	0x04, 0x37
        /*0002*/ 	.short	(.L_38 - .L_37)
.L_37:
        /*0004*/ 	.word	0x00000082


	//----- nvinfo : EIATTR_KPARAM_INFO
	.align		4
.L_38:
        /*0008*/ 	.byte	0x04, 0x17
        /*000a*/ 	.short	(.L_40 - .L_39)
.L_39:
        /*000c*/ 	.word	0x00000000
        /*0010*/ 	.short	0x0004
        /*0012*/ 	.short	0x0014
        /*0014*/ 	.byte	0x00, 0xf0, 0x11, 0x00


	//----- nvinfo : EIATTR_KPARAM_INFO
	.align		4
.L_40:
        /*0018*/ 	.byte	0x04, 0x17
        /*001a*/ 	.short	(.L_42 - .L_41)
.L_41:
        /*001c*/ 	.word	0x00000000
        /*0020*/ 	.short	0x0003
        /*0022*/ 	.short	0x0010
        /*0024*/ 	.byte	0x00, 0xf0, 0x11, 0x00


	//----- nvinfo : EIATTR_KPARAM_INFO
	.align		4
.L_42:
        /*0028*/ 	.byte	0x04, 0x17
        /*002a*/ 	.short	(.L_44 - .L_43)
.L_43:
        /*002c*/ 	.word	0x00000000
        /*0030*/ 	.short	0x0002
        /*0032*/ 	.short	0x000c
        /*0034*/ 	.byte	0x00, 0xf0, 0x11, 0x00


	//----- nvinfo : EIATTR_KPARAM_INFO
	.align		4
.L_44:
        /*0038*/ 	.byte	0x04, 0x17
        /*003a*/ 	.short	(.L_46 - .L_45)
.L_45:
        /*003c*/ 	.word	0x00000000
        /*0040*/ 	.short	0x0001
        /*0042*/ 	.short	0x0008
        /*0044*/ 	.byte	0x00, 0xf0, 0x11, 0x00


	//----- nvinfo : EIATTR_KPARAM_INFO
	.align		4
.L_46:
        /*0048*/ 	.byte	0x04, 0x17
        /*004a*/ 	.short	(.L_48 - .L_47)
.L_47:
        /*004c*/ 	.word	0x00000000
        /*0050*/ 	.short	0x0000
        /*0052*/ 	.short	0x0000
        /*0054*/ 	.byte	0x00, 0xf5, 0x21, 0x00


	//----- nvinfo : EIATTR_SPARSE_MMA_MASK
	.align		4
.L_48:
        /*0058*/ 	.byte	0x03, 0x50
        /*005a*/ 	.short	0x0000


	//----- nvinfo : EIATTR_MAXREG_COUNT
	.align		4
        /*005c*/ 	.byte	0x03, 0x1b
        /*005e*/ 	.short	0x00ff


	//----- nvinfo : EIATTR_MERCURY_ISA_VERSION
	.align		4
        /*0060*/ 	.byte	0x03, 0x5f
        /*0062*/ 	.short	0x0101


	//----- nvinfo : EIATTR_VRC_CTA_INIT_COUNT
	.align		4
        /*0064*/ 	.byte	0x02, 0x4a
	.zero		1
	.zero		1


	//----- nvinfo : EIATTR_EXIT_INSTR_OFFSETS
	.align		4
        /*0068*/ 	.byte	0x04, 0x1c
        /*006a*/ 	.short	(.L_50 - .L_49)


	//   ....[0]....
.L_49:
        /*006c*/ 	.word	0x00000070


	//   ....[1]....
        /*0070*/ 	.word	0x00000cf0


	//----- nvinfo : EIATTR_CRS_STACK_SIZE
	.align		4
.L_50:
        /*0074*/ 	.byte	0x04, 0x1e
        /*0076*/ 	.short	(.L_52 - .L_51)
.L_51:
        /*0078*/ 	.word	0x00000000


	//----- nvinfo : EIATTR_CBANK_PARAM_SIZE
	.align		4
.L_52:
        /*007c*/ 	.byte	0x03, 0x19
        /*007e*/ 	.short	0x0018


	//----- nvinfo : EIATTR_PARAM_CBANK
	.align		4
        /*0080*/ 	.byte	0x04, 0x0a
        /*0082*/ 	.short	(.L_54 - .L_53)
	.align		4
.L_53:
        /*0084*/ 	.word	index@(.nv.constant0._Z6cal_piPfifii)
        /*0088*/ 	.short	0x0380
        /*008a*/ 	.short	0x0018


	//----- nvinfo : EIATTR_SW_WAR
	.align		4
.L_54:
        /*008c*/ 	.byte	0x04, 0x36
        /*008e*/ 	.short	(.L_56 - .L_55)
.L_55:
        /*0090*/ 	.word	0x00000008
.L_56:


//--------------------- .nv.callgraph             --------------------------
	.section	.nv.callgraph,"",@"SHT_CUDA_CALLGRAPH"
	.align	4
	.sectionentsize	8
	.align		4
        /*0000*/ 	.word	0x00000000
	.align		4
        /*0004*/ 	.word	0xffffffff
	.align		4
        /*0008*/ 	.word	0x00000000
	.align		4
        /*000c*/ 	.word	0xfffffffe
	.align		4
        /*0010*/ 	.word	0x00000000
	.align		4
        /*0014*/ 	.word	0xfffffffd
	.align		4
        /*0018*/ 	.word	0x00000000
	.align		4
        /*001c*/ 	.word	0xfffffffc


//--------------------- .nv.constant4             --------------------------
	.section	.nv.constant4,"a",@progbits
	.align	8
	.align		8
.nv.constant4:
        /*0000*/ 	.dword	precalc_xorwow_matrix
	.align		8
        /*0008*/ 	.dword	precalc_xorwow_offset_matrix
	.align		8
        /*0010*/ 	.dword	mrg32k3aM1
	.align		8
        /*0018*/ 	.dword	mrg32k3aM2
	.align		8
        /*0020*/ 	.dword	mrg32k3aM1SubSeq
	.align		8
        /*0028*/ 	.dword	mrg32k3aM2SubSeq
	.align		8
        /*0030*/ 	.dword	mrg32k3aM1Seq
	.align		8
        /*0038*/ 	.dword	mrg32k3aM2Seq


//--------------------- .nv.constant3             --------------------------
	.section	.nv.constant3,"a",@progbits
	.align	8
.nv.constant3:
	.type		__cr_lgamma_table,@object
	.size		__cr_lgamma_table,(.L_8 - __cr_lgamma_table)
__cr_lgamma_table:
        /*0000*/ 	.byte	0x00, 0x00, 0x00, 0x00, 0x00, 0x00, 0x00, 0x00, 0x00, 0x00, 0x00, 0x00, 0x00, 0x00, 0x00, 0x00
        /*0010*/ 	.byte	0xef, 0x39, 0xfa, 0xfe, 0x42, 0x2e, 0xe6, 0x3f, 0x02, 0x20, 0x2a, 0xfa, 0x0b, 0xab, 0xfc, 0x3f
        /*0020*/ 	.byte	0xf9, 0x2c, 0x92, 0x7c, 0xa7, 0x6c, 0x09, 0x40, 0xc9, 0x79, 0x44, 0x3c, 0x64, 0x26, 0x13, 0x40
        /*0030*/ 	.byte	0xca, 0x01, 0xcf, 0x3a, 0x27, 0x51, 0x1a, 0x40, 0x30, 0xcc, 0x2d, 0xf3, 0xe1, 0x0c, 0x21, 0x40
        /*0040*/ 	.byte	0x0d, 0xb7, 0xfc, 0x82, 0x8e, 0x35, 0x25, 0x40
.L_8:


//--------------------- .text._Z15gpu_monte_carloPfP17curandStateXORWOW --------------------------
	.section	.text._Z15gpu_monte_carloPfP17curandStateXORWOW,"ax",@progbits
	.align	128
        .global         _Z15gpu_monte_carloPfP17curandStateXORWOW
        .type           _Z15gpu_monte_carloPfP17curandStateXORWOW,@function
        .size           _Z15gpu_monte_carloPfP17curandStateXORWOW,(.L_x_34 - _Z15gpu_monte_carloPfP17curandStateXORWOW)
        .other          _Z15gpu_monte_carloPfP17curandStateXORWOW,@"STO_CUDA_ENTRY STV_DEFAULT"
_Z15gpu_monte_carloPfP17curandStateXORWOW:
.text._Z15gpu_monte_carloPfP17curandStateXORWOW:
[----:B------:R-:W-:Y:S01]  /*0000*/  LDC R1, c[0x0][0x37c] ;  /* 0x0000df00ff017b82 */ /* 0x000fe20000000800 */
[----:B------:R-:W0:Y:S07]  /*0010*/  S2R R0, SR_TID.X ;  /* 0x0000000000007919 */ /* 0x000e2e0000002100 */
[----:B------:R-:W1:Y:S01]  /*0020*/  LDC.64 R8, c[0x0][0x388] ;  /* 0x0000e200ff087b82 */ /* 0x000e620000000a00 */
[----:B------:R-:W0:Y:S01]  /*0030*/  LDCU UR4, c[0x0][0x360] ;  /* 0x00006c00ff0477ac */ /* 0x000e220008000800 */
[----:B------:R-:W-:Y:S01]  /*0040*/  IMAD.MOV.U32 R10, RZ, RZ, 0x3198c20f ;  /* 0x3198c20fff0a7424 */ /* 0x000fe200078e00ff */
[----:B------:R-:W0:Y:S01]  /*0050*/  S2R R3, SR_CTAID.X ;  /* 0x0000000000037919 */ /* 0x000e220000002500 */
[----:B------:R-:W-:Y:S01]  /*0060*/  IMAD.MOV.U32 R11, RZ, RZ, 0x5efdb30c ;  /* 0x5efdb30cff0b7424 */ /* 0x000fe200078e00ff */
[----:B------:R-:W2:Y:S01]  /*0070*/  LDCU.64 UR6, c[0x0][0x358] ;  /* 0x00006b00ff0677ac */ /* 0x000ea20008000a00 */
[----:B------:R-:W-:Y:S01]  /*0080*/  IMAD.MOV.U32 R12, RZ, RZ, 0x423bb012 ;  /* 0x423bb012ff0c7424 */ /* 0x000fe200078e00ff */
[----:B------:R-:W-:Y:S01]  /*0090*/  BSSY.RECONVERGENT B0, `(.L_x_0) ;  /* 0x00000ea000007945 */ /* 0x000fe20003800200 */
[----:B------:R-:W-:-:S02]  /*00a0*/  IMAD.MOV.U32 R13, RZ, RZ, -0x75bd8fc ;  /* 0xf8a42704ff0d7424 */ /* 0x000fc400078e00ff */
[----:B------:R-:W-:Y:S02]  /*00b0*/  IMAD.MOV.U32 R14, RZ, RZ, -0x23270784 ;  /* 0xdcd8f87cff0e7424 */ /* 0x000fe400078e00ff */
[----:B------:R-:W-:Y:S02]  /*00c0*/  IMAD.MOV.U32 R15, RZ, RZ, 0x57fa2510 ;  /* 0x57fa2510ff0f7424 */ /* 0x000fe400078e00ff */
[----:B------:R-:W-:Y:S02]  /*00d0*/  IMAD.MOV.U32 R7, RZ, RZ, 0x5efdb30c ;  /* 0x5efdb30cff077424 */ /* 0x000fe400078e00ff */
[----:B------:R-:W-:Y:S02]  /*00e0*/  IMAD.MOV.U32 R5, RZ, RZ, -0x75bd8fc ;  /* 0xf8a42704ff057424 */ /* 0x000fe400078e00ff */
[----:B------:R-:W-:Y:S02]  /*00f0*/  IMAD.MOV.U32 R4, RZ, RZ, 0x423bb012 ;  /* 0x423bb012ff047424 */ /* 0x000fe400078e00ff */
[----:B------:R-:W-:-:S02]  /*0100*/  IMAD.MOV.U32 R2, RZ, RZ, -0x23270784 ;  /* 0xdcd8f87cff027424 */ /* 0x000fc400078e00ff */
[----:B0-----:R-:W-:Y:S02]  /*0110*/  IMAD R0, R3, UR4, R0 ;  /* 0x0000000403007c24 */ /* 0x001fe4000f8e0200 */
[----:B------:R-:W-:Y:S02]  /*0120*/  IMAD.MOV.U32 R3, RZ, RZ, 0x57fa2510 ;  /* 0x57fa2510ff037424 */ /* 0x000fe400078e00ff */
[C---:B-1----:R-:W-:Y:S01]  /*0130*/  IMAD.WIDE.U32 R8, R0.reuse, 0x30, R8 ;  /* 0x0000003000087825 */ /* 0x042fe200078e0008 */
[----:B------:R-:W-:-:S04]  /*0140*/  ISETP.NE.AND P0, PT, R0, RZ, PT ;  /* 0x000000ff0000720c */ /* 0x000fc80003f05270 */
[----:B--2---:R0:W-:Y:S04]  /*0150*/  STG.E.64 desc[UR6][R8.64], R10 ;  /* 0x0000000a08007986 */ /* 0x0041e8000c101b06 */
[----:B------:R0:W-:Y:S04]  /*0160*/  STG.E.64 desc[UR6][R8.64+0x8], R12 ;  /* 0x0000080c08007986 */ /* 0x0001e8000c101b06 */
[----:B------:R0:W-:Y:S01]  /*0170*/  STG.E.64 desc[UR6][R8.64+0x10], R14 ;  /* 0x0000100e08007986 */ /* 0x0001e2000c101b06 */
[----:B------:R-:W-:Y:S05]  /*0180*/  @!P0 BRA `(.L_x_1) ;  /* 0x0000000c00688947 */ /* 0x000fea0003800000 */
[----:B------:R-:W-:Y:S02]  /*0190*/  IMAD.MOV.U32 R6, RZ, RZ, RZ ;  /* 0x000000ffff067224 */ /* 0x000fe400078e00ff */
[----:B0-----:R-:W-:Y:S02]  /*01a0*/  IMAD.MOV.U32 R12, RZ, RZ, R0 ;  /* 0x000000ffff0c7224 */ /* 0x001fe400078e0000 */
[----:B------:R-:W-:Y:S02]  /*01b0*/  IMAD.MOV.U32 R13, RZ, RZ, RZ ;  /* 0x000000ffff0d7224 */ /* 0x000fe400078e00ff */
[----:B------:R-:W-:Y:S02]  /*01c0*/  IMAD.MOV.U32 R7, RZ, RZ, 0x5efdb30c ;  /* 0x5efdb30cff077424 */ /* 0x000fe400078e00ff */
[----:B------:R-:W-:Y:S02]  /*01d0*/  IMAD.MOV.U32 R4, RZ, RZ, 0x423bb012 ;  /* 0x423bb012ff047424 */ /* 0x000fe400078e00ff */
[----:B------:R-:W-:-:S02]  /*01e0*/  IMAD.MOV.U32 R5, RZ, RZ, -0x75bd8fc ;  /* 0xf8a42704ff057424 */ /* 0x000fc400078e00ff */
[----:B------:R-:W-:Y:S02]  /*01f0*/  IMAD.MOV.U32 R2, RZ, RZ, -0x23270784 ;  /* 0xdcd8f87cff027424 */ /* 0x000fe400078e00ff */
[----:B------:R-:W-:-:S07]  /*0200*/  IMAD.MOV.U32 R3, RZ, RZ, 0x57fa2510 ;  /* 0x57fa2510ff037424 */ /* 0x000fce00078e00ff */
.L_x_7:
[----:B------:R-:W-:Y:S01]  /*0210*/  LOP3.LUT R8, R12, 0x3, RZ, 0xc0, !PT ;  /* 0x000000030c087812 */ /* 0x000fe200078ec0ff */
[----:B------:R-:W-:Y:S03]  /*0220*/  BSSY.RECONVERGENT B1, `(.L_x_2) ;  /* 0x00000ca000017945 */ /* 0x000fe60003800200 */
[----:B------:R-:W-:-:S04]  /*0230*/  ISETP.NE.U32.AND P0, PT, R8, RZ, PT ;  /* 0x000000ff0800720c */ /* 0x000fc80003f05070 */
[----:B------:R-:W-:-:S13]  /*0240*/  ISETP.NE.AND.EX P0, PT, RZ, RZ, PT, P0 ;  /* 0x000000ffff00720c */ /* 0x000fda0003f05300 */
[----:B0-----:R-:W-:Y:S05]  /*0250*/  @!P0 BRA `(.L_x_3) ;  /* 0x0000000c00188947 */ /* 0x001fea0003800000 */
[----:B------:R-:W0:Y:S01]  /*0260*/  LDC.64 R8, c[0x4][RZ] ;  /* 0x01000000ff087b82 */ /* 0x000e220000000a00 */
[----:B------:R-:W-:Y:S02]  /*0270*/  IMAD.MOV.U32 R14, RZ, RZ, RZ ;  /* 0x000000ffff0e7224 */ /* 0x000fe400078e00ff */
[----:B0-----:R-:W-:-:S07]  /*0280*/  IMAD.WIDE.U32 R8, R6, 0xc80, R8 ;  /* 0x00000c8006087825 */ /* 0x001fce00078e0008 */
.L_x_6:
[----:B------:R-:W-:Y:S01]  /*0290*/  IMAD.MOV.U32 R15, RZ, RZ, RZ ;  /* 0x000000ffff0f7224 */ /* 0x000fe200078e00ff */
[----:B0-----:R-:W-:Y:S02]  /*02a0*/  CS2R R2, SRZ ;  /* 0x0000000000027805 */ /* 0x001fe4000001ff00 */
[----:B------:R-:W-:Y:S01]  /*02b0*/  CS2R R4, SRZ ;  /* 0x0000000000047805 */ /* 0x000fe2000001ff00 */
[----:B------:R-:W-:-:S07]  /*02c0*/  IMAD.MOV.U32 R7, RZ, RZ, RZ ;  /* 0x000000ffff077224 */ /* 0x000fce00078e00ff */
.L_x_5:
[----:B------:R-:W0:Y:S02]  /*02d0*/  LDC.64 R10, c[0x0][0x388] ;  /* 0x0000e200ff0a7b82 */ /* 0x000e240000000a00 */
[----:B0-----:R-:W-:-:S04]  /*02e0*/  IMAD.WIDE.U32 R10, R0, 0x30, R10 ;  /* 0x00000030000a7825 */ /* 0x001fc800078e000a */
[----:B------:R-:W-:-:S05]  /*02f0*/  IMAD.WIDE.U32 R10, R15, 0x4, R10 ;  /* 0x000000040f0a7825 */ /* 0x000fca00078e000a */
[----:B------:R0:W5:Y:S01]  /*0300*/  LDG.E R16, desc[UR6][R10.64+0x4] ;  /* 0x000004060a107981 */ /* 0x000162000c1e1900 */
[----:B------:R-:W-:-:S07]  /*0310*/  IMAD.MOV.U32 R17, RZ, RZ, RZ ;  /* 0x000000ffff117224 */ /* 0x000fce00078e00ff */
.L_x_4:
[----:B-----5:R-:W-:Y:S01]  /*0320*/  SHF.R.U32.HI R23, RZ, R17, R16 ;  /* 0x00000011ff177219 */ /* 0x020fe20000011610 */
[----:B0-----:R-:W-:-:S03]  /*0330*/  IMAD.SHL.U32 R10, R15, 0x20, RZ ;  /* 0x000000200f0a7824 */ /* 0x001fc600078e00ff */
[----:B------:R-:W-:Y:S01]  /*0340*/  LOP3.LUT R11, R23, 0x1, RZ, 0xc0, !PT ;  /* 0x00000001170b7812 */ /* 0x000fe200078ec0ff */
[----:B------:R-:W-:-:S03]  /*0350*/  IMAD.IADD R10, R10, 0x1, R17 ;  /* 0x000000010a0a7824 */ /* 0x000fc600078e0211 */
[----:B------:R-:W-:Y:S01]  /*0360*/  ISETP.NE.U32.AND P0, PT, R11, 0x1, PT ;  /* 0x000000010b00780c */ /* 0x000fe20003f05070 */
[----:B------:R-:W-:-:S03]  /*0370*/  IMAD R11, R10, 0x5, RZ ;  /* 0x000000050a0b7824 */ /* 0x000fc600078e02ff */
[----:B------:R-:W-:Y:S01]  /*0380*/  R2P PR, R23, 0x7e ;  /* 0x0000007e17007804 */ /* 0x000fe20000000000 */
[----:B------:R-:W-:-:S08]  /*0390*/  IMAD.WIDE.U32 R10, R11, 0x4, R8 ;  /* 0x000000040b0a7825 */ /* 0x000fd000078e0008 */
[----:B------:R-:W2:Y:S04]  /*03a0*/  @!P0 LDG.E R20, desc[UR6][R10.64+0x10] ;  /* 0x000010060a148981 */ /* 0x000ea8000c1e1900 */
[----:B------:R-:W3:Y:S04]  /*03b0*/  @P1 LDG.E R22, desc[UR6][R10.64+0x24] ;  /* 0x000024060a161981 */ /* 0x000ee8000c1e1900 */
[----:B------:R-:W4:Y:S04]  /*03c0*/  @P2 LDG.E R24, desc[UR6][R10.64+0x38] ;  /* 0x000038060a182981 */ /* 0x000f28000c1e1900 */
[----:B------:R-:W4:Y:S04]  /*03d0*/  @P3 LDG.E R26, desc[UR6][R10.64+0x4c] ;  /* 0x00004c060a1a3981 */ /* 0x000f28000c1e1900 */
[----:B------:R-:W4:Y:S04]  /*03e0*/  @P4 LDG.E R28, desc[UR6][R10.64+0x60] ;  /* 0x000060060a1c4981 */ /* 0x000f28000c1e1900 */
[----:B------:R-:W4:Y:S04]  /*03f0*/  @!P0 LDG.E R18, desc[UR6][R10.64] ;  /* 0x000000060a128981 */ /* 0x000f28000c1e1900 */
[----:B------:R-:W4:Y:S04]  /*0400*/  @!P0 LDG.E R19, desc[UR6][R10.64+0x4] ;  /* 0x000004060a138981 */ /* 0x000f28000c1e1900 */
[----:B------:R-:W4:Y:S04]  /*0410*/  @P5 LDG.E R21, desc[UR6][R10.64+0x74] ;  /* 0x000074060a155981 */ /* 0x000f28000c1e1900 */
[----:B------:R-:W4:Y:S04]  /*0420*/  @P1 LDG.E R25, desc[UR6][R10.64+0x20] ;  /* 0x000020060a191981 */ /* 0x000f28000c1e1900 */
[----:B------:R-:W4:Y:S01]  /*0430*/  @P3 LDG.E R27, desc[UR6][R10.64+0x48] ;  /* 0x000048060a1b3981 */ /* 0x000f22000c1e1900 */
[----:B--2---:R-:W-:-:S03]  /*0440*/  @!P0 LOP3.LUT R3, R3, R20, RZ, 0x3c, !PT ;  /* 0x0000001403038212 */ /* 0x004fc600078e3cff */
[----:B------:R-:W2:Y:S01]  /*0450*/  @P1 LDG.E R20, desc[UR6][R10.64+0x14] ;  /* 0x000014060a141981 */ /* 0x000ea2000c1e1900 */
[----:B---3--:R-:W-:-:S03]  /*0460*/  @P1 LOP3.LUT R3, R3, R22, RZ, 0x3c, !PT ;  /* 0x0000001603031212 */ /* 0x008fc600078e3cff */
[----:B------:R-:W3:Y:S01]  /*0470*/  @P1 LDG.E R22, desc[UR6][R10.64+0x1c] ;  /* 0x00001c060a161981 */ /* 0x000ee2000c1e1900 */
[----:B----4-:R-:W-:-:S03]  /*0480*/  @P2 LOP3.LUT R3, R3, R24, RZ, 0x3c, !PT ;  /* 0x0000001803032212 */ /* 0x010fc600078e3cff */
[----:B------:R-:W4:Y:S01]  /*0490*/  @P2 LDG.E R24, desc[UR6][R10.64+0x28] ;  /* 0x000028060a182981 */ /* 0x000f22000c1e1900 */
[----:B------:R-:W-:-:S03]  /*04a0*/  @P3 LOP3.LUT R3, R3, R26, RZ, 0x3c, !PT ;  /* 0x0000001a03033212 */ /* 0x000fc600078e3cff */
[----:B------:R-:W3:Y:S01]  /*04b0*/  @P6 LDG.E R26, desc[UR6][R10.64+0x88] ;  /* 0x000088060a1a6981 */ /* 0x000ee2000c1e1900 */
[----:B------:R-:W-:Y:S02]  /*04c0*/  @P4 LOP3.LUT R3, R3, R28, RZ, 0x3c, !PT ;  /* 0x0000001c03034212 */ /* 0x000fe400078e3cff */
[----:B------:R-:W-:Y:S02]  /*04d0*/  @!P0 LOP3.LUT R7, R7, R18, RZ, 0x3c, !PT ;  /* 0x0000001207078212 */ /* 0x000fe400078e3cff */
[----:B------:R-:W3:Y:S01]  /*04e0*/  @!P0 LDG.E R18, desc[UR6][R10.64+0x8] ;  /* 0x000008060a128981 */ /* 0x000ee2000c1e1900 */
[----:B------:R-:W-:-:S03]  /*04f0*/  @!P0 LOP3.LUT R4, R4, R19, RZ, 0x3c, !PT ;  /* 0x0000001304048212 */ /* 0x000fc600078e3cff */
[----:B------:R-:W3:Y:S01]  /*0500*/  @!P0 LDG.E R19, desc[UR6][R10.64+0xc] ;  /* 0x00000c060a138981 */ /* 0x000ee2000c1e1900 */
[----:B------:R-:W-:-:S03]  /*0510*/  @P5 LOP3.LUT R3, R3, R21, RZ, 0x3c, !PT ;  /* 0x0000001503035212 */ /* 0x000fc600078e3cff */
[----:B------:R-:W3:Y:S01]  /*0520*/  @P1 LDG.E R21, desc[UR6][R10.64+0x18] ;  /* 0x000018060a151981 */ /* 0x000ee2000c1e1900 */
[----:B--2---:R-:W-:-:S03]  /*0530*/  @P1 LOP3.LUT R7, R7, R20, RZ, 0x3c, !PT ;  /* 0x0000001407071212 */ /* 0x004fc600078e3cff */
[----:B------:R-:W2:Y:S01]  /*0540*/  @P3 LDG.E R20, desc[UR6][R10.64+0x3c] ;  /* 0x00003c060a143981 */ /* 0x000ea2000c1e1900 */
[----:B----4-:R-:W-:-:S03]  /*0550*/  @P2 LOP3.LUT R7, R7, R24, RZ, 0x3c, !PT ;  /* 0x0000001807072212 */ /* 0x010fc600078e3cff */
[----:B------:R-:W4:Y:S01]  /*0560*/  @P4 LDG.E R24, desc[UR6][R10.64+0x50] ;  /* 0x000050060a184981 */ /* 0x000f22000c1e1900 */
[----:B---3--:R-:W-:-:S03]  /*0570*/  @!P0 LOP3.LUT R5, R5, R18, RZ, 0x3c, !PT ;  /* 0x0000001205058212 */ /* 0x008fc600078e3cff */
[----:B------:R-:W3:Y:S01]  /*0580*/  @P2 LDG.E R18, desc[UR6][R10.64+0x30] ;  /* 0x000030060a122981 */ /* 0x000ee2000c1e1900 */
[----:B------:R-:W-:-:S03]  /*0590*/  @!P0 LOP3.LUT R2, R2, R19, RZ, 0x3c, !PT ;  /* 0x0000001302028212 */ /* 0x000fc600078e3cff */
[----:B------:R-:W3:Y:S01]  /*05a0*/  @P2 LDG.E R19, desc[UR6][R10.64+0x2c] ;  /* 0x00002c060a132981 */ /* 0x000ee2000c1e1900 */
[----:B------:R-:W-:-:S03]  /*05b0*/  @P1 LOP3.LUT R4, R4, R21, RZ, 0x3c, !PT ;  /* 0x0000001504041212 */ /* 0x000fc600078e3cff */
[----:B------:R-:W3:Y:S01]  /*05c0*/  @P2 LDG.E R21, desc[UR6][R10.64+0x34] ;  /* 0x000034060a152981 */ /* 0x000ee2000c1e1900 */
[----:B------:R-:W-:Y:S02]  /*05d0*/  @P1 LOP3.LUT R5, R5, R22, RZ, 0x3c, !PT ;  /* 0x0000001605051212 */ /* 0x000fe400078e3cff */
[----:B------:R-:W-:Y:S01]  /*05e0*/  @P1 LOP3.LUT R2, R2, R25, RZ, 0x3c, !PT ;  /* 0x0000001902021212 */ /* 0x000fe200078e3cff */
[----:B------:R-:W3:Y:S04]  /*05f0*/  @P3 LDG.E R22, desc[UR6][R10.64+0x44] ;  /* 0x000044060a163981 */ /* 0x000ee8000c1e1900 */
[----:B------:R-:W3:Y:S01]  /*0600*/  @P3 LDG.E R25, desc[UR6][R10.64+0x40] ;  /* 0x000040060a193981 */ /* 0x000ee2000c1e1900 */
[----:B--2---:R-:W-:-:S03]  /*0610*/  @P3 LOP3.LUT R7, R7, R20, RZ, 0x3c, !PT ;  /* 0x0000001407073212 */ /* 0x004fc600078e3cff */
[----:B------:R-:W2:Y:S01]  /*0620*/  @P5 LDG.E R20, desc[UR6][R10.64+0x64] ;  /* 0x000064060a145981 */ /* 0x000ea2000c1e1900 */
[----:B----4-:R-:W-:-:S03]  /*0630*/  @P4 LOP3.LUT R7, R7, R24, RZ, 0x3c, !PT ;  /* 0x0000001807074212 */ /* 0x010fc600078e3cff */
[----:B------:R-:W4:Y:S01]  /*0640*/  @P6 LDG.E R24, desc[UR6][R10.64+0x78] ;  /* 0x000078060a186981 */ /* 0x000f22000c1e1900 */
[----:B---3--:R-:W-:-:S03]  /*0650*/  @P2 LOP3.LUT R5, R5, R18, RZ, 0x3c, !PT ;  /* 0x0000001205052212 */ /* 0x008fc600078e3cff */
[----:B------:R-:W3:Y:S01]  /*0660*/  @P4 LDG.E R18, desc[UR6][R10.64+0x58] ;  /* 0x000058060a124981 */ /* 0x000ee2000c1e1900 */
[----:B------:R-:W-:-:S03]  /*0670*/  @P2 LOP3.LUT R4, R4, R19, RZ, 0x3c, !PT ;  /* 0x0000001304042212 */ /* 0x000fc600078e3cff */
[----:B------:R-:W3:Y:S01]  /*0680*/  @P4 LDG.E R19, desc[UR6][R10.64+0x54] ;  /* 0x000054060a134981 */ /* 0x000ee2000c1e1900 */
[----:B------:R-:W-:-:S03]  /*0690*/  @P2 LOP3.LUT R2, R2, R21, RZ, 0x3c, !PT ;  /* 0x0000001502022212 */ /* 0x000fc600078e3cff */
[----:B------:R-:W3:Y:S01]  /*06a0*/  @P4 LDG.E R21, desc[UR6][R10.64+0x5c] ;  /* 0x00005c060a154981 */ /* 0x000ee2000c1e1900 */
[----:B------:R-:W-:Y:S02]  /*06b0*/  @P3 LOP3.LUT R5, R5, R22, RZ, 0x3c, !PT ;  /* 0x0000001605053212 */ /* 0x000fe400078e3cff */
[----:B------:R-:W-:Y:S01]  /*06c0*/  @P3 LOP3.LUT R2, R2, R27, RZ, 0x3c, !PT ;  /* 0x0000001b02023212 */ /* 0x000fe200078e3cff */
[----:B------:R-:W3:Y:S01]  /*06d0*/  @P5 LDG.E R22, desc[UR6][R10.64+0x6c] ;  /* 0x00006c060a165981 */ /* 0x000ee2000c1e1900 */
[----:B------:R-:W-:-:S03]  /*06e0*/  @P3 LOP3.LUT R4, R4, R25, RZ, 0x3c, !PT ;  /* 0x0000001904043212 */ /* 0x000fc600078e3cff */
[----:B------:R-:W3:Y:S04]  /*06f0*/  @P5 LDG.E R25, desc[UR6][R10.64+0x68] ;  /* 0x000068060a195981 */ /* 0x000ee8000c1e1900 */
[----:B------:R-:W3:Y:S01]  /*0700*/  @P5 LDG.E R27, desc[UR6][R10.64+0x70] ;  /* 0x000070060a1b5981 */ /* 0x000ee2000c1e1900 */
[----:B------:R-:W-:Y:S02]  /*0710*/  LOP3.LUT P0, RZ, R23, 0x80, RZ, 0xc0, !PT ;  /* 0x0000008017ff7812 */ /* 0x000fe4000780c0ff */
[----:B--2---:R-:W-:-:S11]  /*0720*/  @P5 LOP3.LUT R7, R7, R20, RZ, 0x3c, !PT ;  /* 0x0000001407075212 */ /* 0x004fd600078e3cff */
        /* <DEDUP_REMOVED lines=15> */
[----:B------:R-:W-:Y:S02]  /*0820*/  @P6 LOP3.LUT R3, R3, R26, RZ, 0x3c, !PT ;  /* 0x0000001a03036212 */ /* 0x000fe400078e3cff */
[----:B--2---:R-:W-:Y:S02]  /*0830*/  @P0 LOP3.LUT R7, R7, R20, RZ, 0x3c, !PT ;  /* 0x0000001407070212 */ /* 0x004fe400078e3cff */
[----:B----4-:R-:W-:Y:S02]  /*0840*/  @P0 LOP3.LUT R3, R3, R24, RZ, 0x3c, !PT ;  /* 0x0000001803030212 */ /* 0x010fe400078e3cff */
[----:B---3--:R-:W-:Y:S02]  /*0850*/  @P6 LOP3.LUT R5, R5, R18, RZ, 0x3c, !PT ;  /* 0x0000001205056212 */ /* 0x008fe400078e3cff */
[----:B------:R-:W-:Y:S02]  /*0860*/  @P6 LOP3.LUT R4, R4, R19, RZ, 0x3c, !PT ;  /* 0x0000001304046212 */ /* 0x000fe400078e3cff */
[----:B------:R-:W-:-:S02]  /*0870*/  @P6 LOP3.LUT R2, R2, R21, RZ, 0x3c, !PT ;  /* 0x0000001502026212 */ /* 0x000fc400078e3cff */
[----:B------:R-:W-:Y:S02]  /*0880*/  @P0 LOP3.LUT R5, R5, R22, RZ, 0x3c, !PT ;  /* 0x0000001605050212 */ /* 0x000fe400078e3cff */
[----:B------:R-:W-:Y:S02]  /*0890*/  @P0 LOP3.LUT R4, R4, R25, RZ, 0x3c, !PT ;  /* 0x0000001904040212 */ /* 0x000fe400078e3cff */
[----:B------:R-:W-:Y:S02]  /*08a0*/  @P0 LOP3.LUT R2, R2, R27, RZ, 0x3c, !PT ;  /* 0x0000001b02020212 */ /* 0x000fe400078e3cff */
[----:B------:R-:W-:-:S13]  /*08b0*/  R2P PR, R23.B1, 0x7f ;  /* 0x0000007f17007804 */ /* 0x000fda0000001000 */
[----:B------:R-:W2:Y:S04]  /*08c0*/  @P0 LDG.E R18, desc[UR6][R10.64+0xa0] ;  /* 0x0000a0060a120981 */ /* 0x000ea8000c1e1900 */
[----:B------:R-:W3:Y:S04]  /*08d0*/  @P0 LDG.E R20, desc[UR6][R10.64+0xa8] ;  /* 0x0000a8060a140981 */ /* 0x000ee8000c1e1900 */
[----:B------:R-:W4:Y:S04]  /*08e0*/  @P1 LDG.E R22, desc[UR6][R10.64+0xbc] ;  /* 0x0000bc060a161981 */ /* 0x000f28000c1e1900 */
[----:B------:R-:W4:Y:S04]  /*08f0*/  @P1 LDG.E R24, desc[UR6][R10.64+0xc4] ;  /* 0x0000c4060a181981 */ /* 0x000f28000c1e1900 */
[----:B------:R-:W4:Y:S04]  /*0900*/  @P0 LDG.E R19, desc[UR6][R10.64+0xa4] ;  /* 0x0000a4060a130981 */ /* 0x000f28000c1e1900 */
[----:B------:R-:W4:Y:S04]  /*0910*/  @P0 LDG.E R21, desc[UR6][R10.64+0xac] ;  /* 0x0000ac060a150981 */ /* 0x000f28000c1e1900 */
[----:B------:R-:W4:Y:S04]  /*0920*/  @P1 LDG.E R25, desc[UR6][R10.64+0xb8] ;  /* 0x0000b8060a191981 */ /* 0x000f28000c1e1900 */
[----:B------:R-:W4:Y:S04]  /*0930*/  @P2 LDG.E R26, desc[UR6][R10.64+0xc8] ;  /* 0x0000c8060a1a2981 */ /* 0x000f28000c1e1900 */
[----:B------:R-:W4:Y:S04]  /*0940*/  @P1 LDG.E R27, desc[UR6][R10.64+0xc0] ;  /* 0x0000c0060a1b1981 */ /* 0x000f28000c1e1900 */
[----:B------:R-:W4:Y:S01]  /*0950*/  @P3 LDG.E R28, desc[UR6][R10.64+0xec] ;  /* 0x0000ec060a1c3981 */ /* 0x000f22000c1e1900 */
[----:B--2---:R-:W-:-:S03]  /*0960*/  @P0 LOP3.LUT R7, R7, R18, RZ, 0x3c, !PT ;  /* 0x0000001207070212 */ /* 0x004fc600078e3cff */
[----:B------:R-:W2:Y:S01]  /*0970*/  @P0 LDG.E R18, desc[UR6][R10.64+0xb0] ;  /* 0x0000b0060a120981 */ /* 0x000ea2000c1e1900 */
[----:B---3--:R-:W-:-:S03]  /*0980*/  @P0 LOP3.LUT R5, R5, R20, RZ, 0x3c, !PT ;  /* 0x0000001405050212 */ /* 0x008fc600078e3cff */
[----:B------:R-:W3:Y:S01]  /*0990*/  @P1 LDG.E R20, desc[UR6][R10.64+0xb4] ;  /* 0x0000b4060a141981 */ /* 0x000ee2000c1e1900 */
[----:B----4-:R-:W-:-:S03]  /*09a0*/  @P1 LOP3.LUT R5, R5, R22, RZ, 0x3c, !PT ;  /* 0x0000001605051212 */ /* 0x010fc600078e3cff */
[----:B------:R-:W4:Y:S01]  /*09b0*/  @P2 LDG.E R22, desc[UR6][R10.64+0xd8] ;  /* 0x0000d8060a162981 */ /* 0x000f22000c1e1900 */
[----:B------:R-:W-:-:S03]  /*09c0*/  @P0 LOP3.LUT R4, R4, R19, RZ, 0x3c, !PT ;  /* 0x0000001304040212 */ /* 0x000fc600078e3cff */
[----:B------:R-:W4:Y:S01]  /*09d0*/  @P2 LDG.E R19, desc[UR6][R10.64+0xcc] ;  /* 0x0000cc060a132981 */ /* 0x000f22000c1e1900 */
[----:B------:R-:W-:-:S03]  /*09e0*/  @P0 LOP3.LUT R2, R2, R21, RZ, 0x3c, !PT ;  /* 0x0000001502020212 */ /* 0x000fc600078e3cff */
[----:B------:R-:W4:Y:S01]  /*09f0*/  @P2 LDG.E R21, desc[UR6][R10.64+0xd4] ;  /* 0x0000d4060a152981 */ /* 0x000f22000c1e1900 */
[----:B------:R-:W-:-:S03]  /*0a00*/  @P1 LOP3.LUT R4, R4, R25, RZ, 0x3c, !PT ;  /* 0x0000001904041212 */ /* 0x000fc600078e3cff */
[----:B------:R-:W4:Y:S01]  /*0a10*/  @P3 LDG.E R25, desc[UR6][R10.64+0xe8] ;  /* 0x0000e8060a193981 */ /* 0x000f22000c1e1900 */
[----:B--2---:R-:W-:-:S03]  /*0a20*/  @P0 LOP3.LUT R3, R3, R18, RZ, 0x3c, !PT ;  /* 0x0000001203030212 */ /* 0x004fc600078e3cff */
[----:B------:R-:W2:Y:S01]  /*0a30*/  @P4 LDG.E R18, desc[UR6][R10.64+0xf0] ;  /* 0x0000f0060a124981 */ /* 0x000ea2000c1e1900 */
[----:B------:R-:W-:-:S03]  /*0a40*/  @P1 LOP3.LUT R3, R3, R24, RZ, 0x3c, !PT ;  /* 0x0000001803031212 */ /* 0x000fc600078e3cff */
[----:B------:R-:W2:Y:S01]  /*0a50*/  @P3 LDG.E R24, desc[UR6][R10.64+0xdc] ;  /* 0x0000dc060a183981 */ /* 0x000ea2000c1e1900 */
[----:B---3--:R-:W-:-:S03]  /*0a60*/  @P1 LOP3.LUT R7, R7, R20, RZ, 0x3c, !PT ;  /* 0x0000001407071212 */ /* 0x008fc600078e3cff */
[----:B------:R-:W3:Y:S01]  /*0a70*/  @P2 LDG.E R20, desc[UR6][R10.64+0xd0] ;  /* 0x0000d0060a142981 */ /* 0x000ee2000c1e1900 */
[----:B------:R-:W-:Y:S02]  /*0a80*/  LOP3.LUT P0, RZ, R23, 0x8000, RZ, 0xc0, !PT ;  /* 0x0000800017ff7812 */ /* 0x000fe4000780c0ff */
[----:B------:R-:W-:Y:S01]  /*0a90*/  @P2 LOP3.LUT R7, R7, R26, RZ, 0x3c, !PT ;  /* 0x0000001a07072212 */ /* 0x000fe200078e3cff */
[----:B------:R-:W3:Y:S04]  /*0aa0*/  @P3 LDG.E R23, desc[UR6][R10.64+0xe0] ;  /* 0x0000e0060a173981 */ /* 0x000ee8000c1e1900 */
[----:B------:R-:W3:Y:S01]  /*0ab0*/  @P3 LDG.E R26, desc[UR6][R10.64+0xe4] ;  /* 0x0000e4060a1a3981 */ /* 0x000ee2000c1e1900 */
[----:B------:R-:W-:Y:S02]  /*0ac0*/  @P1 LOP3.LUT R2, R2, R27, RZ, 0x3c, !PT ;  /* 0x0000001b02021212 */ /* 0x000fe400078e3cff */
[----:B----4-:R-:W-:-:S02]  /*0ad0*/  @P2 LOP3.LUT R3, R3, R22, RZ, 0x3c, !PT ;  /* 0x0000001603032212 */ /* 0x010fc400078e3cff */
[----:B------:R-:W4:Y:S01]  /*0ae0*/  @P4 LDG.E R22, desc[UR6][R10.64+0x100] ;  /* 0x000100060a164981 */ /* 0x000f22000c1e1900 */
[----:B------:R-:W-:Y:S02]  /*0af0*/  @P2 LOP3.LUT R4, R4, R19, RZ, 0x3c, !PT ;  /* 0x0000001304042212 */ /* 0x000fe400078e3cff */
[----:B------:R-:W-:Y:S01]  /*0b00*/  @P2 LOP3.LUT R2, R2, R21, RZ, 0x3c, !PT ;  /* 0x0000001502022212 */ /* 0x000fe200078e3cff */
[----:B------:R-:W4:Y:S04]  /*0b10*/  @P4 LDG.E R19, desc[UR6][R10.64+0xf4] ;  /* 0x0000f4060a134981 */ /* 0x000f28000c1e1900 */
[----:B------:R-:W4:Y:S01]  /*0b20*/  @P4 LDG.E R21, desc[UR6][R10.64+0xfc] ;  /* 0x0000fc060a154981 */ /* 0x000f22000c1e1900 */
[----:B------:R-:W-:-:S03]  /*0b30*/  @P3 LOP3.LUT R2, R2, R25, RZ, 0x3c, !PT ;  /* 0x0000001902023212 */ /* 0x000fc600078e3cff */
[----:B------:R-:W4:Y:S01]  /*0b40*/  @P5 LDG.E R25, desc[UR6][R10.64+0x110] ;  /* 0x000110060a195981 */ /* 0x000f22000c1e1900 */
[----:B--2---:R-:W-:-:S03]  /*0b50*/  @P3 LOP3.LUT R7, R7, R24, RZ, 0x3c, !PT ;  /* 0x0000001807073212 */ /* 0x004fc600078e3cff */
[----:B------:R-:W2:Y:S01]  /*0b60*/  @P5 LDG.E R24, desc[UR6][R10.64+0x104] ;  /* 0x000104060a185981 */ /* 0x000ea2000c1e1900 */
[----:B---3--:R-:W-:Y:S02]  /*0b70*/  @P2 LOP3.LUT R5, R5, R20, RZ, 0x3c, !PT ;  /* 0x0000001405052212 */ /* 0x008fe400078e3cff */
[----:B------:R-:W-:Y:S01]  /*0b80*/  @P4 LOP3.LUT R7, R7, R18, RZ, 0x3c, !PT ;  /* 0x0000001207074212 */ /* 0x000fe200078e3cff */
[----:B------:R-:W3:Y:S01]  /*0b90*/  @P4 LDG.E R20, desc[UR6][R10.64+0xf8] ;  /* 0x0000f8060a144981 */ /* 0x000ee2000c1e1900 */
[----:B------:R-:W-:-:S03]  /*0ba0*/  @P3 LOP3.LUT R4, R4, R23, RZ, 0x3c, !PT ;  /* 0x0000001704043212 */ /* 0x000fc600078e3cff */
[----:B------:R-:W3:Y:S01]  /*0bb0*/  @P5 LDG.E R18, desc[UR6][R10.64+0x114] ;  /* 0x000114060a125981 */ /* 0x000ee2000c1e1900 */
[----:B------:R-:W-:-:S03]  /*0bc0*/  @P3 LOP3.LUT R5, R5, R26, RZ, 0x3c, !PT ;  /* 0x0000001a05053212 */ /* 0x000fc600078e3cff */
[----:B------:R-:W3:Y:S04]  /*0bd0*/  @P5 LDG.E R23, desc[UR6][R10.64+0x108] ;  /* 0x000108060a175981 */ /* 0x000ee8000c1e1900 */
[----:B------:R-:W3:Y:S01]  /*0be0*/  @P5 LDG.E R26, desc[UR6][R10.64+0x10c] ;  /* 0x00010c060a1a5981 */ /* 0x000ee2000c1e1900 */
[----:B------:R-:W-:Y:S02]  /*0bf0*/  @P3 LOP3.LUT R3, R3, R28, RZ, 0x3c, !PT ;  /* 0x0000001c03033212 */ /* 0x000fe400078e3cff */
[----:B----4-:R-:W-:Y:S01]  /*0c00*/  @P4 LOP3.LUT R4, R4, R19, RZ, 0x3c, !PT ;  /* 0x0000001304044212 */ /* 0x010fe200078e3cff */
[----:B------:R-:W4:Y:S01]  /*0c10*/  @P0 LDG.E R28, desc[UR6][R10.64+0x13c] ;  /* 0x00013c060a1c0981 */ /* 0x000f22000c1e1900 */
[----:B------:R-:W-:Y:S02]  /*0c20*/  @P4 LOP3.LUT R3, R3, R22, RZ, 0x3c, !PT ;  /* 0x0000001603034212 */ /* 0x000fe400078e3cff */
[----:B------:R-:W-:Y:S01]  /*0c30*/  @P4 LOP3.LUT R2, R2, R21, RZ, 0x3c, !PT ;  /* 0x0000001502024212 */ /* 0x000fe200078e3cff */
[----:B------:R-:W4:Y:S04]  /*0c40*/  @P6 LDG.E R19, desc[UR6][R10.64+0x11c] ;  /* 0x00011c060a136981 */ /* 0x000f28000c1e1900 */
[----:B------:R-:W4:Y:S01]  /*0c50*/  @P6 LDG.E R22, desc[UR6][R10.64+0x120] ;  /* 0x000120060a166981 */ /* 0x000f22000c1e1900 */
[----:B------:R-:W-:-:S03]  /*0c60*/  @P5 LOP3.LUT R2, R2, R25, RZ, 0x3c, !PT ;  /* 0x0000001902025212 */ /* 0x000fc600078e3cff */
[----:B------:R-:W4:Y:S04]  /*0c70*/  @P6 LDG.E R21, desc[UR6][R10.64+0x124] ;  /* 0x000124060a156981 */ /* 0x000f28000c1e1900 */
[----:B------:R-:W4:Y:S01]  /*0c80*/  @P0 LDG.E R25, desc[UR6][R10.64+0x138] ;  /* 0x000138060a190981 */ /* 0x000f22000c1e1900 */
[----:B--2---:R-:W-:-:S03]  /*0c90*/  @P5 LOP3.LUT R7, R7, R24, RZ, 0x3c, !PT ;  /* 0x0000001807075212 */ /* 0x004fc600078e3cff */
[----:B------:R-:W2:Y:S01]  /*0ca0*/  @P0 LDG.E R24, desc[UR6][R10.64+0x12c] ;  /* 0x00012c060a180981 */ /* 0x000ea2000c1e1900 */
[----:B---3--:R-:W-:-:S03]  /*0cb0*/  @P4 LOP3.LUT R5, R5, R20, RZ, 0x3c, !PT ;  /* 0x0000001405054212 */ /* 0x008fc600078e3cff */
[----:B------:R-:W3:Y:S01]  /*0cc0*/  @P6 LDG.E R20, desc[UR6][R10.64+0x118] ;  /* 0x000118060a146981 */ /* 0x000ee2000c1e1900 */
[----:B------:R-:W-:-:S03]  /*0cd0*/  @P5 LOP3.LUT R3, R3, R18, RZ, 0x3c, !PT ;  /* 0x0000001203035212 */ /* 0x000fc600078e3cff */
[----:B------:R-:W2:Y:S01]  /*0ce0*/  @P6 LDG.E R18, desc[UR6][R10.64+0x128] ;  /* 0x000128060a126981 */ /* 0x000ea2000c1e1900 */
[----:B------:R-:W-:-:S03]  /*0cf0*/  @P5 LOP3.LUT R4, R4, R23, RZ, 0x3c, !PT ;  /* 0x0000001704045212 */ /* 0x000fc600078e3cff */
[----:B------:R-:W2:Y:S01]  /*0d00*/  @P0 LDG.E R23, desc[UR6][R10.64+0x130] ;  /* 0x000130060a170981 */ /* 0x000ea2000c1e1900 */
[----:B------:R-:W-:-:S03]  /*0d10*/  @P5 LOP3.LUT R5, R5, R26, RZ, 0x3c, !PT ;  /* 0x0000001a05055212 */ /* 0x000fc600078e3cff */
[----:B------:R-:W2:Y:S01]  /*0d20*/  @P0 LDG.E R26, desc[UR6][R10.64+0x134] ;  /* 0x000134060a1a0981 */ /* 0x000ea2000c1e1900 */
[----:B------:R-:W-:-:S05]  /*0d30*/  VIADD R17, R17, 0x10 ;  /* 0x0000001011117836 */ /* 0x000fca0000000000 */
[----:B------:R-:W-:Y:S02]  /*0d40*/  ISETP.NE.AND P1, PT, R17, 0x20, PT ;  /* 0x000000201100780c */ /* 0x000fe40003f25270 */
[----:B----4-:R-:W-:Y:S02]  /*0d50*/  @P6 LOP3.LUT R4, R4, R19, RZ, 0x3c, !PT ;  /* 0x0000001304046212 */ /* 0x010fe400078e3cff */
[----:B------:R-:W-:Y:S02]  /*0d60*/  @P6 LOP3.LUT R5, R5, R22, RZ, 0x3c, !PT ;  /* 0x0000001605056212 */ /* 0x000fe400078e3cff */
[----:B------:R-:W-:-:S04]  /*0d70*/  @P6 LOP3.LUT R2, R2, R21, RZ, 0x3c, !PT ;  /* 0x0000001502026212 */ /* 0x000fc800078e3cff */
[----:B------:R-:W-:Y:S02]  /*0d80*/  @P0 LOP3.LUT R2, R2, R25, RZ, 0x3c, !PT ;  /* 0x0000001902020212 */ /* 0x000fe400078e3cff */
[----:B---3--:R-:W-:Y:S02]  /*0d90*/  @P6 LOP3.LUT R7, R7, R20, RZ, 0x3c, !PT ;  /* 0x0000001407076212 */ /* 0x008fe400078e3cff */
[----:B--2---:R-:W-:Y:S02]  /*0da0*/  @P6 LOP3.LUT R3, R3, R18, RZ, 0x3c, !PT ;  /* 0x0000001203036212 */ /* 0x004fe400078e3cff */
[----:B------:R-:W-:Y:S02]  /*0db0*/  @P0 LOP3.LUT R7, R7, R24, RZ, 0x3c, !PT ;  /* 0x0000001807070212 */ /* 0x000fe400078e3cff */
[----:B------:R-:W-:Y:S02]  /*0dc0*/  @P0 LOP3.LUT R4, R4, R23, RZ, 0x3c, !PT ;  /* 0x0000001704040212 */ /* 0x000fe400078e3cff */
[----:B------:R-:W-:-:S02]  /*0dd0*/  @P0 LOP3.LUT R3, R3, R28, RZ, 0x3c, !PT ;  /* 0x0000001c03030212 */ /* 0x000fc400078e3cff */
[----:B------:R-:W-:Y:S01]  /*0de0*/  @P0 LOP3.LUT R5, R5, R26, RZ, 0x3c, !PT ;  /* 0x0000001a05050212 */ /* 0x000fe200078e3cff */
[----:B------:R-:W-:Y:S06]  /*0df0*/  @P1 BRA `(.L_x_4) ;  /* 0xfffffff400481947 */ /* 0x000fec000383ffff */
[----:B------:R-:W-:-:S05]  /*0e00*/  VIADD R15, R15, 0x1 ;  /* 0x000000010f0f7836 */ /* 0x000fca0000000000 */
[----:B------:R-:W-:-:S13]  /*0e10*/  ISETP.NE.AND P0, PT, R15, 0x5, PT ;  /* 0x000000050f00780c */ /* 0x000fda0003f05270 */
[----:B------:R-:W-:Y:S05]  /*0e20*/  @P0 BRA `(.L_x_5) ;  /* 0xfffffff400280947 */ /* 0x000fea000383ffff */
[----:B------:R-:W0:Y:S01]  /*0e30*/  LDC.64 R10, c[0x0][0x388] ;  /* 0x0000e200ff0a7b82 */ /* 0x000e220000000a00 */
[----:B------:R-:W-:Y:S01]  /*0e40*/  VIADD R14, R14, 0x1 ;  /* 0x000000010e0e7836 */ /* 0x000fe20000000000 */
[----:B------:R-:W-:-:S04]  /*0e50*/  LOP3.LUT R15, R12, 0x3, RZ, 0xc0, !PT ;  /* 0x000000030c0f7812 */ /* 0x000fc800078ec0ff */
[----:B------:R-:W-:Y:S01]  /*0e60*/  ISETP.GE.U32.AND P0, PT, R14, R15, PT ;  /* 0x0000000f0e00720c */ /* 0x000fe20003f06070 */
[----:B0-----:R-:W-:-:S05]  /*0e70*/  IMAD.WIDE.U32 R10, R0, 0x30, R10 ;  /* 0x00000030000a7825 */ /* 0x001fca00078e000a */
[----:B------:R0:W-:Y:S04]  /*0e80*/  STG.E desc[UR6][R10.64+0x4], R7 ;  /* 0x000004070a007986 */ /* 0x0001e8000c101906 */
[----:B------:R0:W-:Y:S04]  /*0e90*/  STG.E.64 desc[UR6][R10.64+0x8], R4 ;  /* 0x000008040a007986 */ /* 0x0001e8000c101b06 */
[----:B------:R0:W-:Y:S01]  /*0ea0*/  STG.E.64 desc[UR6][R10.64+0x10], R2 ;  /* 0x000010020a007986 */ /* 0x0001e2000c101b06 */
[----:B------:R-:W-:Y:S05]  /*0eb0*/  @!P0 BRA `(.L_x_6) ;  /* 0xfffffff000f48947 */ /* 0x000fea000383ffff */
.L_x_3:
[----:B------:R-:W-:Y:S05]  /*0ec0*/  BSYNC.RECONVERGENT B1 ;  /* 0x0000000000017941 */ /* 0x000fea0003800200 */
.L_x_2:
[----:B------:R-:W-:Y:S01]  /*0ed0*/  ISETP.GT.U32.AND P0, PT, R12, 0x3, PT ;  /* 0x000000030c00780c */ /* 0x000fe20003f04070 */
[----:B------:R-:W-:Y:S01]  /*0ee0*/  VIADD R6, R6, 0x1 ;  /* 0x0000000106067836 */ /* 0x000fe20000000000 */
[--C-:B------:R-:W-:Y:S02]  /*0ef0*/  SHF.R.U64 R12, R12, 0x2, R13.reuse ;  /* 0x000000020c0c7819 */ /* 0x100fe4000000120d */
[----:B------:R-:W-:Y:S02]  /*0f00*/  ISETP.GT.U32.AND.EX P0, PT, R13, RZ, PT, P0 ;  /* 0x000000ff0d00720c */ /* 0x000fe40003f04100 */
[----:B------:R-:W-:-:S11]  /*0f10*/  SHF.R.U32.HI R13, RZ, 0x2, R13 ;  /* 0x00000002ff0d7819 */ /* 0x000fd6000001160d */
[----:B------:R-:W-:Y:S05]  /*0f20*/  @P0 BRA `(.L_x_7) ;  /* 0xfffffff000b80947 */ /* 0x000fea000383ffff */
.L_x_1:
[----:B------:R-:W-:Y:S05]  /*0f30*/  BSYNC.RECONVERGENT B0 ;  /* 0x0000000000007941 */ /* 0x000fea0003800200 */
.L_x_0:
[----:B0-----:R-:W0:Y:S01]  /*0f40*/  LDC.64 R8, c[0x0][0x388] ;  /* 0x0000e200ff087b82 */ /* 0x001e220000000a00 */
[----:B------:R-:W-:Y:S01]  /*0f50*/  IMAD.MOV.U32 R6, RZ, RZ, 0x319e49d4 ;  /* 0x319e49d4ff067424 */ /* 0x000fe200078e00ff */
[----:B------:R-:W-:Y:S01]  /*0f60*/  UMOV UR4, URZ ;  /* 0x000000ff00047c82 */ /* 0x000fe20008000000 */
[----:B------:R-:W-:Y:S02]  /*0f70*/  IMAD.MOV.U32 R10, RZ, RZ, RZ ;  /* 0x000000ffff0a7224 */ /* 0x000fe400078e00ff */
[----:B0-----:R-:W-:-:S05]  /*0f80*/  IMAD.WIDE.U32 R8, R0, 0x30, R8 ;  /* 0x0000003000087825 */ /* 0x001fca00078e0008 */
[----:B------:R0:W-:Y:S04]  /*0f90*/  STG.E.64 desc[UR6][R8.64+0x18], RZ ;  /* 0x000018ff08007986 */ /* 0x0001e8000c101b06 */
[----:B------:R0:W-:Y:S04]  /*0fa0*/  STG.E desc[UR6][R8.64+0x20], RZ ;  /* 0x000020ff08007986 */ /* 0x0001e8000c101906 */
[----:B------:R0:W-:Y:S02]  /*0fb0*/  STG.E.64 desc[UR6][R8.64+0x28], RZ ;  /* 0x000028ff08007986 */ /* 0x0001e4000c101b06 */
.L_x_8:
[----:B------:R-:W-:Y:S01]  /*0fc0*/  SHF.R.U32.HI R12, RZ, 0x2, R7 ;  /* 0x00000002ff0c7819 */ /* 0x000fe20000011607 */
[----:B------:R-:W-:Y:S01]  /*0fd0*/  UIADD3 UR4, UPT, UPT, UR4, 0x4, URZ ;  /* 0x0000000404047890 */ /* 0x000fe2000fffe0ff */
[----:B------:R-:W-:Y:S02]  /*0fe0*/  SHF.R.U32.HI R13, RZ, 0x2, R4 ;  /* 0x00000002ff0d7819 */ /* 0x000fe40000011604 */
[----:B------:R-:W-:Y:S01]  /*0ff0*/  LOP3.LUT R12, R12, R7, RZ, 0x3c, !PT ;  /* 0x000000070c0c7212 */ /* 0x000fe200078e3cff */
[----:B------:R-:W-:Y:S01]  /*1000*/  IMAD.SHL.U32 R7, R3, 0x10, RZ ;  /* 0x0000001003077824 */ /* 0x000fe200078e00ff */
[----:B------:R-:W-:Y:S01]  /*1010*/  LOP3.LUT R13, R13, R4, RZ, 0x3c, !PT ;  /* 0x000000040d0d7212 */ /* 0x000fe200078e3cff */
[----:B------:R-:W-:Y:S02]  /*1020*/  UISETP.NE.AND UP0, UPT, UR4, 0x1000, UPT ;  /* 0x000010000400788c */ /* 0x000fe4000bf05270 */
[----:B------:R-:W-:-:S05]  /*1030*/  IMAD.SHL.U32 R11, R12, 0x2, RZ ;  /* 0x000000020c0b7824 */ /* 0x000fca00078e00ff */
[----:B------:R-:W-:Y:S01]  /*1040*/  LOP3.LUT R12, R12, R11, R7, 0x96, !PT ;  /* 0x0000000b0c0c7212 */ /* 0x000fe200078e9607 */
[----:B------:R-:W-:-:S03]  /*1050*/  IMAD.SHL.U32 R7, R13, 0x2, RZ ;  /* 0x000000020d077824 */ /* 0x000fc600078e00ff */
[----:B------:R-:W-:Y:S02]  /*1060*/  LOP3.LUT R11, R12, R3, RZ, 0x3c, !PT ;  /* 0x000000030c0b7212 */ /* 0x000fe400078e3cff */
[----:B------:R-:W-:-:S03]  /*1070*/  SHF.R.U32.HI R12, RZ, 0x2, R5 ;  /* 0x00000002ff0c7819 */ /* 0x000fc60000011605 */
[----:B------:R-:W-:Y:S01]  /*1080*/  IMAD.SHL.U32 R4, R11, 0x10, RZ ;  /* 0x000000100b047824 */ /* 0x000fe200078e00ff */
[----:B------:R-:W-:-:S04]  /*1090*/  LOP3.LUT R12, R12, R5, RZ, 0x3c, !PT ;  /* 0x000000050c0c7212 */ /* 0x000fc800078e3cff */
[----:B------:R-:W-:Y:S02]  /*10a0*/  LOP3.LUT R4, R13, R7, R4, 0x96, !PT ;  /* 0x000000070d047212 */ /* 0x000fe400078e9604 */
[----:B------:R-:W-:Y:S02]  /*10b0*/  SHF.R.U32.HI R13, RZ, 0x2, R2 ;  /* 0x00000002ff0d7819 */ /* 0x000fe40000011602 */
[----:B------:R-:W-:Y:S01]  /*10c0*/  LOP3.LUT R5, R4, R11, RZ, 0x3c, !PT ;  /* 0x0000000b04057212 */ /* 0x000fe200078e3cff */
[----:B------:R-:W-:Y:S01]  /*10d0*/  IMAD.SHL.U32 R4, R12, 0x2, RZ ;  /* 0x000000020c047824 */ /* 0x000fe200078e00ff */
[----:B------:R-:W-:Y:S02]  /*10e0*/  LOP3.LUT R2, R13, R2, RZ, 0x3c, !PT ;  /* 0x000000020d027212 */ /* 0x000fe400078e3cff */
[--C-:B------:R-:W-:Y:S01]  /*10f0*/  SHF.R.U32.HI R14, RZ, 0x2, R5.reuse ;  /* 0x00000002ff0e7819 */ /* 0x100fe20000011605 */
[----:B------:R-:W-:Y:S01]  /*1100*/  IMAD.SHL.U32 R7, R5, 0x10, RZ ;  /* 0x0000001005077824 */ /* 0x000fe200078e00ff */
[----:B------:R-:W-:-:S02]  /*1110*/  IADD3 R15, PT, PT, R6, 0x587c5, R5 ;  /* 0x000587c5060f7810 */ /* 0x000fc40007ffe005 */
[-C--:B------:R-:W-:Y:S02]  /*1120*/  LOP3.LUT R14, R14, R5.reuse, RZ, 0x3c, !PT ;  /* 0x000000050e0e7212 */ /* 0x080fe400078e3cff */
[----:B------:R-:W-:Y:S02]  /*1130*/  LOP3.LUT R4, R12, R4, R7, 0x96, !PT ;  /* 0x000000040c047212 */ /* 0x000fe400078e9607 */
[----:B------:R-:W-:Y:S02]  /*1140*/  SHF.R.U32.HI R12, RZ, 0x2, R3 ;  /* 0x00000002ff0c7819 */ /* 0x000fe40000011603 */
[----:B------:R-:W-:Y:S01]  /*1150*/  LOP3.LUT R13, R4, R5, RZ, 0x3c, !PT ;  /* 0x00000005040d7212 */ /* 0x000fe200078e3cff */
[----:B------:R-:W-:Y:S01]  /*1160*/  IMAD.SHL.U32 R4, R2, 0x2, RZ ;  /* 0x0000000202047824 */ /* 0x000fe200078e00ff */
[----:B------:R-:W-:-:S03]  /*1170*/  LOP3.LUT R12, R12, R3, RZ, 0x3c, !PT ;  /* 0x000000030c0c7212 */ /* 0x000fc600078e3cff */
[----:B------:R-:W-:-:S05]  /*1180*/  IMAD.SHL.U32 R7, R13, 0x10, RZ ;  /* 0x000000100d077824 */ /* 0x000fca00078e00ff */
[----:B------:R-:W-:Y:S01]  /*1190*/  LOP3.LUT R4, R2, R4, R7, 0x96, !PT ;  /* 0x0000000402047212 */ /* 0x000fe200078e9607 */
[----:B------:R-:W-:-:S03]  /*11a0*/  IMAD.SHL.U32 R2, R12, 0x2, RZ ;  /* 0x000000020c027824 */ /* 0x000fc600078e00ff */
[----:B------:R-:W-:Y:S02]  /*11b0*/  LOP3.LUT R7, R4, R13, RZ, 0x3c, !PT ;  /* 0x0000000d04077212 */ /* 0x000fe400078e3cff */
[----:B------:R-:W-:Y:S02]  /*11c0*/  SHF.R.U32.HI R4, RZ, 0x2, R11 ;  /* 0x00000002ff047819 */ /* 0x000fe4000001160b */
[----:B------:R-:W-:Y:S01]  /*11d0*/  IADD3 R17, PT, PT, R6, 0x10974f, R7 ;  /* 0x0010974f06117810 */ /* 0x000fe20007ffe007 */
[----:B------:R-:W-:-:S03]  /*11e0*/  IMAD.SHL.U32 R3, R7, 0x10, RZ ;  /* 0x0000001007037824 */ /* 0x000fc600078e00ff */
[----:B------:R-:W-:Y:S02]  /*11f0*/  I2FP.F32.U32 R18, R17 ;  /* 0x0000001100127245 */ /* 0x000fe40000201000 */
[----:B------:R-:W-:Y:S02]  /*1200*/  LOP3.LUT R2, R12, R2, R3, 0x96, !PT ;  /* 0x000000020c027212 */ /* 0x000fe400078e9603 */
[----:B------:R-:W-:Y:S02]  /*1210*/  LOP3.LUT R3, R4, R11, RZ, 0x3c, !PT ;  /* 0x0000000b04037212 */ /* 0x000fe400078e3cff */
[----:B------:R-:W-:-:S03]  /*1220*/  LOP3.LUT R4, R2, R7, RZ, 0x3c, !PT ;  /* 0x0000000702047212 */ /* 0x000fc600078e3cff */
[----:B------:R-:W-:Y:S02]  /*1230*/  IMAD.SHL.U32 R12, R3, 0x2, RZ ;  /* 0x00000002030c7824 */ /* 0x000fe400078e00ff */
[----:B------:R-:W-:-:S05]  /*1240*/  IMAD.SHL.U32 R2, R4, 0x10, RZ ;  /* 0x0000001004027824 */ /* 0x000fca00078e00ff */
[----:B------:R-:W-:Y:S01]  /*1250*/  LOP3.LUT R3, R3, R12, R2, 0x96, !PT ;  /* 0x0000000c03037212 */ /* 0x000fe200078e9602 */
[----:B------:R-:W-:Y:S01]  /*1260*/  IMAD.IADD R2, R11, 0x1, R6 ;  /* 0x000000010b027824 */ /* 0x000fe200078e0206 */
[----:B------:R-:W-:Y:S01]  /*1270*/  I2FP.F32.U32 R12, R15 ;  /* 0x0000000f000c7245 */ /* 0x000fe20000201000 */
[----:B------:R-:W-:Y:S01]  /*1280*/  IMAD.MOV.U32 R11, RZ, RZ, 0x2f800000 ;  /* 0x2f800000ff0b7424 */ /* 0x000fe200078e00ff */
[----:B------:R-:W-:Y:S02]  /*1290*/  LOP3.LUT R5, R3, R4, RZ, 0x3c, !PT ;  /* 0x0000000403057212 */ /* 0x000fe400078e3cff */
[----:B------:R-:W-:Y:S01]  /*12a0*/  I2FP.F32.U32 R16, R2 ;  /* 0x0000000200107245 */ /* 0x000fe20000201000 */
[----:B------:R-:W-:Y:S02]  /*12b0*/  IMAD.SHL.U32 R2, R14, 0x2, RZ ;  /* 0x000000020e027824 */ /* 0x000fe400078e00ff */
[-C--:B------:R-:W-:Y:S01]  /*12c0*/  FFMA R15, R12, R11.reuse, 1.1641532182693481445e-10 ;  /* 0x2f0000000c0f7423 */ /* 0x080fe2000000000b */
[----:B------:R-:W-:Y:S01]  /*12d0*/  IMAD.SHL.U32 R3, R5, 0x10, RZ ;  /* 0x0000001005037824 */ /* 0x000fe200078e00ff */
[----:B------:R-:W-:Y:S01]  /*12e0*/  SHF.R.U32.HI R12, RZ, 0x2, R13 ;  /* 0x00000002ff0c7819 */ /* 0x000fe2000001160d */
[----:B------:R-:W-:Y:S01]  /*12f0*/  FFMA R16, R16, R11, 1.1641532182693481445e-10 ;  /* 0x2f00000010107423 */ /* 0x000fe2000000000b */
[----:B------:R-:W-:Y:S01]  /*1300*/  FMUL R15, R15, R15 ;  /* 0x0000000f0f0f7220 */ /* 0x000fe20000400000 */
[----:B------:R-:W-:Y:S01]  /*1310*/  FFMA R18, R18, R11, 1.1641532182693481445e-10 ;  /* 0x2f00000012127423 */ /* 0x000fe2000000000b */
[----:B------:R-:W-:-:S02]  /*1320*/  LOP3.LUT R2, R14, R2, R3, 0x96, !PT ;  /* 0x000000020e027212 */ /* 0x000fc400078e9603 */
[----:B------:R-:W-:Y:S01]  /*1330*/  LOP3.LUT R12, R12, R13, RZ, 0x3c, !PT ;  /* 0x0000000d0c0c7212 */ /* 0x000fe200078e3cff */
[----:B------:R-:W-:Y:S01]  /*1340*/  FFMA R15, R16, R16, R15 ;  /* 0x00000010100f7223 */ /* 0x000fe2000000000f */
[----:B------:R-:W-:Y:S02]  /*1350*/  LOP3.LUT R2, R2, R5, RZ, 0x3c, !PT ;  /* 0x0000000502027212 */ /* 0x000fe400078e3cff */
[----:B------:R-:W-:Y:S01]  /*1360*/  IADD3 R14, PT, PT, R6, 0xb0f8a, R13 ;  /* 0x000b0f8a060e7810 */ /* 0x000fe20007ffe00d */
[----:B------:R-:W-:Y:S01]  /*1370*/  IMAD.SHL.U32 R13, R12, 0x2, RZ ;  /* 0x000000020c0d7824 */ /* 0x000fe200078e00ff */
[----:B------:R-:W-:Y:S01]  /*1380*/  FSETP.GTU.AND P0, PT, R15, 1, PT ;  /* 0x3f8000000f00780b */ /* 0x000fe20003f0c000 */
[----:B------:R-:W-:Y:S01]  /*1390*/  IMAD.SHL.U32 R3, R2, 0x10, RZ ;  /* 0x0000001002037824 */ /* 0x000fe200078e00ff */
[----:B------:R-:W-:-:S04]  /*13a0*/  I2FP.F32.U32 R14, R14 ;  /* 0x0000000e000e7245 */ /* 0x000fc80000201000 */
[----:B------:R-:W-:Y:S01]  /*13b0*/  LOP3.LUT R3, R12, R13, R3, 0x96, !PT ;  /* 0x0000000d0c037212 */ /* 0x000fe200078e9603 */
[----:B------:R-:W-:Y:S01]  /*13c0*/  FFMA R14, R14, R11, 1.1641532182693481445e-10 ;  /* 0x2f0000000e0e7423 */ /* 0x000fe2000000000b */
[----:B------:R-:W-:Y:S02]  /*13d0*/  IADD3 R13, PT, PT, R6, 0x1ba6d9, R5 ;  /* 0x001ba6d9060d7810 */ /* 0x000fe40007ffe005 */
[----:B------:R-:W-:Y:S02]  /*13e0*/  LOP3.LUT R3, R3, R2, RZ, 0x3c, !PT ;  /* 0x0000000203037212 */ /* 0x000fe400078e3cff */
[----:B------:R-:W-:Y:S01]  /*13f0*/  I2FP.F32.U32 R16, R13 ;  /* 0x0000000d00107245 */ /* 0x000fe20000201000 */
[----:B------:R-:W-:Y:S01]  /*1400*/  FMUL R13, R18, R18 ;  /* 0x00000012120d7220 */ /* 0x000fe20000400000 */
[C---:B------:R-:W-:Y:S02]  /*1410*/  IADD3 R12, PT, PT, R6.reuse, 0x161f14, R4 ;  /* 0x00161f14060c7810 */ /* 0x040fe40007ffe004 */
[----:B------:R-:W-:Y:S01]  /*1420*/  IADD3 R17, PT, PT, R6, 0x26b663, R3 ;  /* 0x0026b66306117810 */ /* 0x000fe20007ffe003 */
[----:B------:R-:W-:Y:S01]  /*1430*/  FFMA R16, R16, R11, 1.1641532182693481445e-10 ;  /* 0x2f00000010107423 */ /* 0x000fe2000000000b */
[----:B------:R-:W-:Y:S01]  /*1440*/  FFMA R13, R14, R14, R13 ;  /* 0x0000000e0e0d7223 */ /* 0x000fe2000000000d */
[----:B------:R-:W-:-:S02]  /*1450*/  I2FP.F32.U32 R12, R12 ;  /* 0x0000000c000c7245 */ /* 0x000fc40000201000 */
[----:B------:R-:W-:Y:S01]  /*1460*/  FMUL R15, R16, R16 ;  /* 0x00000010100f7220 */ /* 0x000fe20000400000 */
[C---:B------:R-:W-:Y:S01]  /*1470*/  IADD3 R14, PT, PT, R6.reuse, 0x212e9e, R2 ;  /* 0x00212e9e060e7810 */ /* 0x040fe20007ffe002 */
[----:B------:R-:W-:Y:S01]  /*1480*/  VIADD R6, R6, 0x2c3e28 ;  /* 0x002c3e2806067836 */ /* 0x000fe20000000000 */
[----:B------:R-:W-:Y:S01]  /*1490*/  I2FP.F32.U32 R16, R17 ;  /* 0x0000001100107245 */ /* 0x000fe20000201000 */
[-C--:B------:R-:W-:Y:S01]  /*14a0*/  FFMA R12, R12, R11.reuse, 1.1641532182693481445e-10 ;  /* 0x2f0000000c0c7423 */ /* 0x080fe2000000000b */
[----:B------:R-:W-:Y:S02]  /*14b0*/  I2FP.F32.U32 R14, R14 ;  /* 0x0000000e000e7245 */ /* 0x000fe40000201000 */
[----:B------:R-:W-:Y:S01]  /*14c0*/  FSETP.GTU.AND P1, PT, R13, 1, PT ;  /* 0x3f8000000d00780b */ /* 0x000fe20003f2c000 */
[-C--:B------:R-:W-:Y:S01]  /*14d0*/  FFMA R16, R16, R11.reuse, 1.1641532182693481445e-10 ;  /* 0x2f00000010107423 */ /* 0x080fe2000000000b */
[----:B------:R-:W-:Y:S01]  /*14e0*/  FFMA R15, R12, R12, R15 ;  /* 0x0000000c0c0f7223 */ /* 0x000fe2000000000f */
[----:B------:R-:W-:Y:S01]  /*14f0*/  FFMA R14, R14, R11, 1.1641532182693481445e-10 ;  /* 0x2f0000000e0e7423 */ /* 0x000fe2000000000b */
[----:B------:R-:W-:-:S02]  /*1500*/  VIADD R13, R10, 0x1 ;  /* 0x000000010a0d7836 */ /* 0x000fc40000000000 */
[----:B------:R-:W-:Y:S01]  /*1510*/  FMUL R11, R16, R16 ;  /* 0x00000010100b7220 */ /* 0x000fe20000400000 */
[----:B------:R-:W-:Y:S01]  /*1520*/  @P0 IMAD.MOV R13, RZ, RZ, R10 ;  /* 0x000000ffff0d0224 */ /* 0x000fe200078e020a */
[----:B------:R-:W-:Y:S02]  /*1530*/  FSETP.GTU.AND P0, PT, R15, 1, PT ;  /* 0x3f8000000f00780b */ /* 0x000fe40003f0c000 */
[----:B------:R-:W-:Y:S01]  /*1540*/  FFMA R11, R14, R14, R11 ;  /* 0x0000000e0e0b7223 */ /* 0x000fe2000000000b */
[----:B------:R-:W-:Y:S02]  /*1550*/  VIADD R10, R13, 0x1 ;  /* 0x000000010d0a7836 */ /* 0x000fe40000000000 */
[----:B------:R-:W-:Y:S02]  /*1560*/  @P1 IMAD.MOV R10, RZ, RZ, R13 ;  /* 0x000000ffff0a1224 */ /* 0x000fe400078e020d */
[----:B------:R-:W-:Y:S02]  /*1570*/  FSETP.GTU.AND P1, PT, R11, 1, PT ;  /* 0x3f8000000b00780b */ /* 0x000fe40003f2c000 */
[----:B------:R-:W-:-:S04]  /*1580*/  VIADD R11, R10, 0x1 ;  /* 0x000000010a0b7836 */ /* 0x000fc80000000000 */
[----:B------:R-:W-:-:S04]  /*1590*/  @P0 IMAD.MOV R11, RZ, RZ, R10 ;  /* 0x000000ffff0b0224 */ /* 0x000fc800078e020a */
[----:B------:R-:W-:-:S03]  /*15a0*/  VIADD R10, R11, 0x1 ;  /* 0x000000010b0a7836 */ /* 0x000fc60000000000 */
[----:B------:R-:W-:Y:S01]  /*15b0*/  @P1 IMAD.MOV R10, RZ, RZ, R11 ;  /* 0x000000ffff0a1224 */ /* 0x000fe200078e020b */
[----:B------:R-:W-:Y:S06]  /*15c0*/  BRA.U UP0, `(.L_x_8) ;  /* 0xfffffff9007c7547 */ /* 0x000fec000b83ffff */
[----:B------:R-:W1:Y:S01]  /*15d0*/  LDCU.64 UR4, c[0x0][0x380] ;  /* 0x00007000ff0477ac */ /* 0x000e620008000a00 */
[----:B------:R-:W-:Y:S01]  /*15e0*/  I2FP.F32.U32 R6, R10 ;  /* 0x0000000a00067245 */ /* 0x000fe20000201000 */
[----:B------:R-:W-:Y:S04]  /*15f0*/  STG.E.64 desc[UR6][R8.64+0x8], R4 ;  /* 0x0000080408007986 */ /* 0x000fe8000c101b06 */
[----:B------:R-:W-:Y:S01]  /*1600*/  FMUL R12, R6, 4 ;  /* 0x40800000060c7820 */ /* 0x000fe20000400000 */
[----:B------:R-:W-:Y:S01]  /*1610*/  IMAD.MOV.U32 R6, RZ, RZ, -0x1d6e9df1 ;  /* 0xe291620fff067424 */ /* 0x000fe200078e00ff */
[----:B------:R-:W-:Y:S02]  /*1620*/  STG.E.64 desc[UR6][R8.64+0x10], R2 ;  /* 0x0000100208007986 */ /* 0x000fe4000c101b06 */
[----:B------:R-:W-:-:S02]  /*1630*/  FMUL R13, R12, 0.000244140625 ;  /* 0x398000000c0d7820 */ /* 0x000fc40000400000 */
[----:B------:R-:W-:Y:S01]  /*1640*/  STG.E.64 desc[UR6][R8.64], R6 ;  /* 0x0000000608007986 */ /* 0x000fe2000c101b06 */
[----:B-1----:R-:W-:-:S04]  /*1650*/  LEA R10, P0, R0, UR4, 0x2 ;  /* 0x00000004000a7c11 */ /* 0x002fc8000f8010ff */
[----:B------:R-:W-:-:S05]  /*1660*/  LEA.HI.X R11, R0, UR5, RZ, 0x2, P0 ;  /* 0x00000005000b7c11 */ /* 0x000fca00080f14ff */
[----:B------:R-:W-:Y:S01]  /*1670*/  STG.E desc[UR6][R10.64], R13 ;  /* 0x0000000d0a007986 */ /* 0x000fe2000c101906 */
[----:B------:R-:W-:Y:S05]  /*1680*/  EXIT ;  /* 0x000000000000794d */ /* 0x000fea0003800000 */
.L_x_9:
[----:B------:R-:W-:-:S00]  /*1690*/  BRA `(.L_x_9) ;  /* 0xfffffffc00fc7947 */ /* 0x000fc0000383ffff */
[----:B------:R-:W-:-:S00]  /*16a0*/  NOP ;  /* 0x0000000000007918 */ /* 0x000fc00000000000 */
        /* <DEDUP_REMOVED lines=13> */
.L_x_34:


//--------------------- .text._Z6cal_piPfifii     --------------------------
	.section	.text._Z6cal_piPfifii,"ax",@progbits
	.align	128
        .global         _Z6cal_piPfifii
        .type           _Z6cal_piPfifii,@function
        .size           _Z6cal_piPfifii,(.L_x_33 - _Z6cal_piPfifii)
        .other          _Z6cal_piPfifii,@"STO_CUDA_ENTRY STV_DEFAULT"
_Z6cal_piPfifii:
.text._Z6cal_piPfifii:
[----:B------:R-:W-:Y:S01]  /*0000*/  LDC R1, c[0x0][0x37c] ;  /* 0x0000df00ff017b82 */ /* 0x000fe20000000800 */
[----:B------:R-:W0:Y:S07]  /*0010*/  S2R R3, SR_TID.X ;  /* 0x0000000000037919 */ /* 0x000e2e0000002100 */
[----:B------:R-:W0:Y:S01]  /*0020*/  S2UR UR4, SR_CTAID.X ;  /* 0x00000000000479c3 */ /* 0x000e220000002500 */
[----:B------:R-:W1:Y:S07]  /*0030*/  LDCU UR8, c[0x0][0x388] ;  /* 0x00007100ff0877ac */ /* 0x000e6e0008000800 */
[----:B------:R-:W0:Y:S02]  /*0040*/  LDC R6, c[0x0][0x360] ;  /* 0x0000d800ff067b82 */ /* 0x000e240000000800 */
[----:B0-----:R-:W-:-:S05]  /*0050*/  IMAD R6, R6, UR4, R3 ;  /* 0x0000000406067c24 */ /* 0x001fca000f8e0203 */
[----:B-1----:R-:W-:-:S13]  /*0060*/  ISETP.GE.AND P0, PT, R6, UR8, PT ;  /* 0x0000000806007c0c */ /* 0x002fda000bf06270 */
[----:B------:R-:W-:Y:S05]  /*0070*/  @P0 EXIT ;  /* 0x000000000000094d */ /* 0x000fea0003800000 */
[----:B------:R-:W0:Y:S01]  /*0080*/  LDC.64 R8, c[0x0][0x380] ;  /* 0x0000e000ff087b82 */ /* 0x000e220000000a00 */
[----:B------:R-:W1:Y:S01]  /*0090*/  LDCU.64 UR6, c[0x0][0x358] ;  /* 0x00006b00ff0677ac */ /* 0x000e620008000a00 */
[----:B------:R-:W2:Y:S01]  /*00a0*/  LDCU.64 UR4, c[0x0][0x390] ;  /* 0x00007200ff0477ac */ /* 0x000ea20008000a00 */
[----:B0-----:R-:W-:-:S05]  /*00b0*/  IMAD.WIDE R8, R6, 0x4, R8 ;  /* 0x0000000406087825 */ /* 0x001fca00078e0208 */
[----:B-1----:R0:W5:Y:S01]  /*00c0*/  LDG.E R5, desc[UR6][R8.64] ;  /* 0x0000000608057981 */ /* 0x002162000c1e1900 */
[----:B--2---:R-:W-:Y:S01]  /*00d0*/  UIMAD UR5, UR5, UR4, URZ ;  /* 0x00000004050572a4 */ /* 0x004fe2000f8e02ff */
[----:B------:R-:W-:Y:S01]  /*00e0*/  BSSY.RECONVERGENT B0, `(.L_x_10) ;  /* 0x0000044000007945 */ /* 0x000fe20003800200 */
[----:B------:R-:W1:Y:S04]  /*00f0*/  LDCU UR4, c[0x0][0x38c] ;  /* 0x00007180ff0477ac */ /* 0x000e680008000800 */
[----:B------:R-:W-:Y:S01]  /*0100*/  VIADD R0, R6, UR5 ;  /* 0x0000000506007c36 */ /* 0x000fe20008000000 */
[----:B------:R-:W-:Y:S01]  /*0110*/  ISETP.NE.U32.AND P2, PT, RZ, UR5, PT ;  /* 0x00000005ff007c0c */ /* 0x000fe2000bf45070 */
[----:B------:R-:W-:Y:S01]  /*0120*/  IMAD R11, RZ, RZ, -UR5 ;  /* 0x80000005ff0b7e24 */ /* 0x000fe2000f8e02ff */
[----:B------:R-:W2:Y:S02]  /*0130*/  I2F.U32.RP R10, UR5 ;  /* 0x00000005000a7d06 */ /* 0x000ea40008209000 */
[----:B------:R-:W-:-:S02]  /*0140*/  ISETP.GE.AND P0, PT, R0, UR8, PT ;  /* 0x0000000800007c0c */ /* 0x000fc4000bf06270 */
[----:B------:R-:W-:Y:S01]  /*0150*/  VIMNMX R7, PT, PT, R0, UR8, !PT ;  /* 0x0000000800077c48 */ /* 0x000fe2000ffe0100 */
[----:B------:R-:W-:Y:S01]  /*0160*/  UMOV UR8, 0x40100000 ;  /* 0x4010000000087882 */ /* 0x000fe20000000000 */
[----:B------:R-:W-:-:S04]  /*0170*/  SEL R4, RZ, 0x1, P0 ;  /* 0x00000001ff047807 */ /* 0x000fc80000000000 */
[----:B------:R-:W-:Y:S01]  /*0180*/  IADD3 R7, PT, PT, R7, -R0, -R4 ;  /* 0x8000000007077210 */ /* 0x000fe20007ffe804 */
[----:B--2---:R-:W2:Y:S02]  /*0190*/  MUFU.RCP R10, R10 ;  /* 0x0000000a000a7308 */ /* 0x004ea40000001000 */
[----:B--2---:R-:W-:-:S06]  /*01a0*/  VIADD R2, R10, 0xffffffe ;  /* 0x0ffffffe0a027836 */ /* 0x004fcc0000000000 */
[----:B------:R2:W3:Y:S02]  /*01b0*/  F2I.FTZ.U32.TRUNC.NTZ R3, R2 ;  /* 0x0000000200037305 */ /* 0x0004e4000021f000 */
[----:B--2---:R-:W-:Y:S02]  /*01c0*/  IMAD.MOV.U32 R2, RZ, RZ, RZ ;  /* 0x000000ffff027224 */ /* 0x004fe400078e00ff */
[----:B---3--:R-:W-:-:S04]  /*01d0*/  IMAD R11, R11, R3, RZ ;  /* 0x000000030b0b7224 */ /* 0x008fc800078e02ff */
[----:B------:R-:W-:-:S06]  /*01e0*/  IMAD.HI.U32 R10, R3, R11, R2 ;  /* 0x0000000b030a7227 */ /* 0x000fcc00078e0002 */
[----:B------:R-:W-:Y:S02]  /*01f0*/  IMAD.HI.U32 R3, R10, R7, RZ ;  /* 0x000000070a037227 */ /* 0x000fe400078e00ff */
[----:B-1----:R-:W1:Y:S01]  /*0200*/  F2F.F64.F32 R10, UR4 ;  /* 0x00000004000a7d10 */ /* 0x002e620008201800 */
[----:B------:R-:W-:Y:S01]  /*0210*/  UMOV UR4, URZ ;  /* 0x000000ff00047c82 */ /* 0x000fe20008000000 */
[----:B------:R-:W-:-:S04]  /*0220*/  IMAD.MOV R0, RZ, RZ, -R3 ;  /* 0x000000ffff007224 */ /* 0x000fc800078e0a03 */
[----:B------:R-:W-:-:S05]  /*0230*/  IMAD R7, R0, UR5, R7 ;  /* 0x0000000500077c24 */ /* 0x000fca000f8e0207 */
[----:B------:R-:W-:-:S13]  /*0240*/  ISETP.GE.U32.AND P0, PT, R7, UR5, PT ;  /* 0x0000000507007c0c */ /* 0x000fda000bf06070 */
[----:B------:R-:W-:Y:S02]  /*0250*/  @P0 VIADD R7, R7, -UR5 ;  /* 0x8000000507070c36 */ /* 0x000fe40008000000 */
[----:B------:R-:W-:-:S03]  /*0260*/  @P0 VIADD R3, R3, 0x1 ;  /* 0x0000000103030836 */ /* 0x000fc60000000000 */
[----:B------:R-:W-:-:S13]  /*0270*/  ISETP.GE.U32.AND P1, PT, R7, UR5, PT ;  /* 0x0000000507007c0c */ /* 0x000fda000bf26070 */
[----:B------:R-:W-:Y:S01]  /*0280*/  @P1 VIADD R3, R3, 0x1 ;  /* 0x0000000103031836 */ /* 0x000fe20000000000 */
[----:B------:R-:W-:-:S05]  /*0290*/  @!P2 LOP3.LUT R3, RZ, UR5, RZ, 0x33, !PT ;  /* 0x00000005ff03ac12 */ /* 0x000fca000f8e33ff */
[----:B------:R-:W-:-:S05]  /*02a0*/  IMAD.IADD R7, R4, 0x1, R3 ;  /* 0x0000000104077824 */ /* 0x000fca00078e0203 */
[----:B------:R-:W-:-:S04]  /*02b0*/  LOP3.LUT R0, R7, 0x3, RZ, 0xc0, !PT ;  /* 0x0000000307007812 */ /* 0x000fc800078ec0ff */
[----:B------:R-:W-:-:S13]  /*02c0*/  ISETP.NE.AND P0, PT, R0, 0x3, PT ;  /* 0x000000030000780c */ /* 0x000fda0003f05270 */
[----:B01----:R-:W-:Y:S05]  /*02d0*/  @!P0 BRA `(.L_x_11) ;  /* 0x0000000000908947 */ /* 0x003fea0003800000 */
[----:B------:R-:W-:-:S05]  /*02e0*/  VIADD R0, R7, 0x1 ;  /* 0x0000000107007836 */ /* 0x000fca0000000000 */
[----:B------:R-:W-:-:S05]  /*02f0*/  LOP3.LUT R0, R0, 0x3, RZ, 0xc0, !PT ;  /* 0x0000000300007812 */ /* 0x000fca00078ec0ff */
[----:B------:R-:W-:-:S07]  /*0300*/  IMAD.MOV R24, RZ, RZ, -R0 ;  /* 0x000000ffff187224 */ /* 0x000fce00078e0a00 */
.L_x_14:
[----:B0-----:R-:W0:Y:S01]  /*0310*/  I2F.F64 R2, R6 ;  /* 0x0000000600027312 */ /* 0x001e220000201c00 */
[----:B------:R-:W-:Y:S01]  /*0320*/  MOV R12, 0x1 ;  /* 0x00000001000c7802 */ /* 0x000fe20000000f00 */
[----:B------:R-:W-:Y:S01]  /*0330*/  VIADD R24, R24, 0x1 ;  /* 0x0000000118187836 */ /* 0x000fe20000000000 */
[----:B------:R-:W-:Y:S04]  /*0340*/  BSSY.RECONVERGENT B1, `(.L_x_12) ;  /* 0x0000018000017945 */ /* 0x000fe80003800200 */
[----:B------:R-:W-:Y:S01]  /*0350*/  ISETP.NE.AND P1, PT, R24, RZ, PT ;  /* 0x000000ff1800720c */ /* 0x000fe20003f25270 */
[----:B0-----:R-:W-:-:S08]  /*0360*/  DADD R2, R2, 0.5 ;  /* 0x3fe0000002027429 */ /* 0x001fd00000000000 */
[----:B------:R-:W-:-:S10]  /*0370*/  DMUL R2, R10, R2 ;  /* 0x000000020a027228 */ /* 0x000fd40000000000 */
[----:B------:R-:W0:Y:S02]  /*0380*/  F2F.F32.F64 R2, R2 ;  /* 0x0000000200027310 */ /* 0x000e240000301000 */
[----:B0-----:R-:W-:-:S06]  /*0390*/  FMUL R0, R2, R2 ;  /* 0x0000000202007220 */ /* 0x001fcc0000400000 */
[----:B------:R-:W0:Y:S02]  /*03a0*/  F2F.F64.F32 R14, R0 ;  /* 0x00000000000e7310 */ /* 0x000e240000201800 */
[----:B0-----:R-:W-:-:S06]  /*03b0*/  DADD R14, R14, 1 ;  /* 0x3ff000000e0e7429 */ /* 0x001fcc0000000000 */
[----:B------:R-:W0:Y:S02]  /*03c0*/  MUFU.RCP64H R13, R15 ;  /* 0x0000000f000d7308 */ /* 0x000e240000001800 */
[----:B0-----:R-:W-:-:S08]  /*03d0*/  DFMA R16, -R14, R12, 1 ;  /* 0x3ff000000e10742b */ /* 0x001fd0000000010c */
[----:B------:R-:W-:-:S08]  /*03e0*/  DFMA R16, R16, R16, R16 ;  /* 0x000000101010722b */ /* 0x000fd00000000010 */
[----:B------:R-:W-:-:S08]  /*03f0*/  DFMA R16, R12, R16, R12 ;  /* 0x000000100c10722b */ /* 0x000fd0000000000c */
[----:B------:R-:W-:-:S08]  /*0400*/  DFMA R12, -R14, R16, 1 ;  /* 0x3ff000000e0c742b */ /* 0x000fd00000000110 */
[----:B------:R-:W-:-:S08]  /*0410*/  DFMA R12, R16, R12, R16 ;  /* 0x0000000c100c722b */ /* 0x000fd00000000010 */
[----:B------:R-:W-:-:S08]  /*0420*/  DMUL R2, R12, 4 ;  /* 0x401000000c027828 */ /* 0x000fd00000000000 */
[----:B------:R-:W-:-:S08]  /*0430*/  DFMA R16, -R14, R2, 4 ;  /* 0x401000000e10742b */ /* 0x000fd00000000102 */
[----:B------:R-:W-:-:S10]  /*0440*/  DFMA R2, R12, R16, R2 ;  /* 0x000000100c02722b */ /* 0x000fd40000000002 */
[----:B------:R-:W-:-:S05]  /*0450*/  FFMA R0, RZ, R15, R3 ;  /* 0x0000000fff007223 */ /* 0x000fca0000000003 */
[----:B------:R-:W-:-:S13]  /*0460*/  FSETP.GT.AND P0, PT, |R0|, 1.469367938527859385e-39, PT ;  /* 0x001000000000780b */ /* 0x000fda0003f04200 */
[----:B-1----:R-:W-:Y:S05]  /*0470*/  @P0 BRA `(.L_x_13) ;  /* 0x0000000000100947 */ /* 0x002fea0003800000 */
[----:B------:R-:W-:-:S07]  /*0480*/  MOV R4, 0x4a0 ;  /* 0x000004a000047802 */ /* 0x000fce0000000f00 */
[----:B-----5:R-:W-:Y:S05]  /*0490*/  CALL.REL.NOINC `($__internal_0_$__cuda_sm20_div_rn_f64_full) ;  /* 0x0000000800187944 */ /* 0x020fea0003c00000 */
[----:B------:R-:W-:Y:S02]  /*04a0*/  IMAD.MOV.U32 R2, RZ, RZ, R12 ;  /* 0x000000ffff027224 */ /* 0x000fe400078e000c */
[----:B------:R-:W-:-:S07]  /*04b0*/  IMAD.MOV.U32 R3, RZ, RZ, R13 ;  /* 0x000000ffff037224 */ /* 0x000fce00078e000d */
.L_x_13:
[----:B------:R-:W-:Y:S05]  /*04c0*/  BSYNC.RECONVERGENT B1 ;  /* 0x0000000000017941 */ /* 0x000fea0003800200 */
.L_x_12:
[----:B-----5:R-:W0:Y:S01]  /*04d0*/  F2F.F64.F32 R4, R5 ;  /* 0x0000000500047310 */ /* 0x020e220000201800 */
[----:B------:R-:W-:Y:S01]  /*04e0*/  VIADD R6, R6, UR5 ;  /* 0x0000000506067c36 */ /* 0x000fe20008000000 */
[----:B0-----:R-:W-:-:S06]  /*04f0*/  DADD R2, R4, R2 ;  /* 0x0000000004027229 */ /* 0x001fcc0000000002 */
[----:B------:R0:W1:Y:S01]  /*0500*/  F2F.F32.F64 R5, R2 ;  /* 0x0000000200057310 */ /* 0x0000620000301000 */
[----:B------:R-:W-:Y:S05]  /*0510*/  @P1 BRA `(.L_x_14) ;  /* 0xfffffffc007c1947 */ /* 0x000fea000383ffff */
.L_x_11:
[----:B------:R-:W-:Y:S05]  /*0520*/  BSYNC.RECONVERGENT B0 ;  /* 0x0000000000007941 */ /* 0x000fea0003800200 */
.L_x_10:
[----:B------:R-:W-:Y:S01]  /*0530*/  ISETP.GE.U32.AND P0, PT, R7, 0x3, PT ;  /* 0x000000030700780c */ /* 0x000fe20003f06070 */
[----:B------:R-:W2:Y:S01]  /*0540*/  LDCU UR9, c[0x0][0x388] ;  /* 0x00007100ff0977ac */ /* 0x000ea20008000800 */
[----:B------:R-:W-:Y:S11]  /*0550*/  BSSY.RECONVERGENT B0, `(.L_x_15) ;  /* 0x0000078000007945 */ /* 0x000ff60003800200 */
[----:B------:R-:W-:Y:S05]  /*0560*/  @!P0 BRA `(.L_x_16) ;  /* 0x0000000400d88947 */ /* 0x000fea0003800000 */
.L_x_25:
[----:B0--3--:R-:W0:Y:S01]  /*0570*/  I2F.F64 R2, R6 ;  /* 0x0000000600027312 */ /* 0x009e220000201c00 */
[----:B------:R-:W-:Y:S01]  /*0580*/  IMAD.MOV.U32 R12, RZ, RZ, 0x1 ;  /* 0x00000001ff0c7424 */ /* 0x000fe200078e00ff */
[----:B------:R-:W-:Y:S01]  /*0590*/  BSSY.RECONVERGENT B1, `(.L_x_17) ;  /* 0x0000017000017945 */ /* 0x000fe20003800200 */
        /* <DEDUP_REMOVED lines=17> */
[----:B----4-:R-:W-:Y:S05]  /*06b0*/  @P0 BRA `(.L_x_18) ;  /* 0x0000000000100947 */ /* 0x010fea0003800000 */
[----:B------:R-:W-:-:S07]  /*06c0*/  MOV R4, 0x6e0 ;  /* 0x000006e000047802 */ /* 0x000fce0000000f00 */
[----:B-12--5:R-:W-:Y:S05]  /*06d0*/  CALL.REL.NOINC `($__internal_0_$__cuda_sm20_div_rn_f64_full) ;  /* 0x0000000400887944 */ /* 0x026fea0003c00000 */
[----:B------:R-:W-:Y:S02]  /*06e0*/  IMAD.MOV.U32 R2, RZ, RZ, R12 ;  /* 0x000000ffff027224 */ /* 0x000fe400078e000c */
[----:B------:R-:W-:-:S07]  /*06f0*/  IMAD.MOV.U32 R3, RZ, RZ, R13 ;  /* 0x000000ffff037224 */ /* 0x000fce00078e000d */
.L_x_18:
[----:B--2---:R-:W-:Y:S05]  /*0700*/  BSYNC.RECONVERGENT B1 ;  /* 0x0000000000017941 */ /* 0x004fea0003800200 */
.L_x_17:
[----:B------:R-:W-:Y:S01]  /*0710*/  VIADD R6, R6, UR5 ;  /* 0x0000000506067c36 */ /* 0x000fe20008000000 */
[----:B------:R-:W-:Y:S01]  /*0720*/  MOV R16, 0x1 ;  /* 0x0000000100107802 */ /* 0x000fe20000000f00 */
[----:B-1---5:R-:W0:Y:S01]  /*0730*/  F2F.F64.F32 R4, R5 ;  /* 0x0000000500047310 */ /* 0x022e220000201800 */
[----:B------:R-:W-:Y:S07]  /*0740*/  BSSY.RECONVERGENT B1, `(.L_x_19) ;  /* 0x0000018000017945 */ /* 0x000fee0003800200 */
[----:B------:R-:W1:Y:S01]  /*0750*/  I2F.F64 R12, R6 ;  /* 0x00000006000c7312 */ /* 0x000e620000201c00 */
[----:B0-----:R-:W-:-:S07]  /*0760*/  DADD R2, R4, R2 ;  /* 0x0000000004027229 */ /* 0x001fce0000000002 */
[----:B------:R-:W-:Y:S01]  /*0770*/  F2F.F32.F64 R7, R2 ;  /* 0x0000000200077310 */ /* 0x000fe20000301000 */
[----:B-1----:R-:W-:-:S08]  /*0780*/  DADD R12, R12, 0.5 ;  /* 0x3fe000000c0c7429 */ /* 0x002fd00000000000 */
        /* <DEDUP_REMOVED lines=16> */
[----:B------:R-:W-:Y:S05]  /*0890*/  @P0 BRA `(.L_x_20) ;  /* 0x0000000000080947 */ /* 0x000fea0003800000 */
[----:B------:R-:W-:-:S07]  /*08a0*/  MOV R4, 0x8c0 ;  /* 0x000008c000047802 */ /* 0x000fce0000000f00 */
[----:B------:R-:W-:Y:S05]  /*08b0*/  CALL.REL.NOINC `($__internal_0_$__cuda_sm20_div_rn_f64_full) ;  /* 0x0000000400107944 */ /* 0x000fea0003c00000 */
.L_x_20:
[----:B------:R-:W-:Y:S05]  /*08c0*/  BSYNC.RECONVERGENT B1 ;  /* 0x0000000000017941 */ /* 0x000fea0003800200 */
.L_x_19:
[----:B------:R-:W-:Y:S01]  /*08d0*/  VIADD R6, R6, UR5 ;  /* 0x0000000506067c36 */ /* 0x000fe20008000000 */
[----:B------:R-:W-:Y:S01]  /*08e0*/  BSSY.RECONVERGENT B1, `(.L_x_21) ;  /* 0x000001c000017945 */ /* 0x000fe20003800200 */
[----:B------:R-:W-:Y:S02]  /*08f0*/  IMAD.MOV.U32 R4, RZ, RZ, 0x1 ;  /* 0x00000001ff047424 */ /* 0x000fe400078e00ff */
[----:B------:R-:W0:Y:S02]  /*0900*/  I2F.F64 R2, R6 ;  /* 0x0000000600027312 */ /* 0x000e240000201c00 */
        /* <DEDUP_REMOVED lines=11> */
[----:B------:R-:W-:Y:S02]  /*09c0*/  DFMA R16, R16, R4, R16 ;  /* 0x000000041010722b */ /* 0x000fe40000000010 */
[----:B------:R-:W0:Y:S06]  /*09d0*/  F2F.F64.F32 R4, R7 ;  /* 0x0000000700047310 */ /* 0x000e2c0000201800 */
[----:B------:R-:W-:-:S08]  /*09e0*/  DMUL R2, R16, 4 ;  /* 0x4010000010027828 */ /* 0x000fd00000000000 */
[----:B------:R-:W-:Y:S02]  /*09f0*/  DFMA R18, -R14, R2, 4 ;  /* 0x401000000e12742b */ /* 0x000fe40000000102 */
[----:B0-----:R-:W-:-:S06]  /*0a00*/  DADD R4, R4, R12 ;  /* 0x0000000004047229 */ /* 0x001fcc000000000c */
[----:B------:R-:W-:-:S04]  /*0a10*/  DFMA R2, R16, R18, R2 ;  /* 0x000000121002722b */ /* 0x000fc80000000002 */
[----:B------:R0:W1:Y:S06]  /*0a20*/  F2F.F32.F64 R5, R4 ;  /* 0x0000000400057310 */ /* 0x00006c0000301000 */
[----:B------:R-:W-:-:S05]  /*0a30*/  FFMA R0, RZ, R15, R3 ;  /* 0x0000000fff007223 */ /* 0x000fca0000000003 */
[----:B------:R-:W-:-:S13]  /*0a40*/  FSETP.GT.AND P0, PT, |R0|, 1.469367938527859385e-39, PT ;  /* 0x001000000000780b */ /* 0x000fda0003f04200 */
[----:B01----:R-:W-:Y:S05]  /*0a50*/  @P0 BRA `(.L_x_22) ;  /* 0x0000000000100947 */ /* 0x003fea0003800000 */
[----:B------:R-:W-:-:S07]  /*0a60*/  MOV R4, 0xa80 ;  /* 0x00000a8000047802 */ /* 0x000fce0000000f00 */
[----:B------:R-:W-:Y:S05]  /*0a70*/  CALL.REL.NOINC `($__internal_0_$__cuda_sm20_div_rn_f64_full) ;  /* 0x0000000000a07944 */ /* 0x000fea0003c00000 */
[----:B------:R-:W-:Y:S02]  /*0a80*/  IMAD.MOV.U32 R2, RZ, RZ, R12 ;  /* 0x000000ffff027224 */ /* 0x000fe400078e000c */
[----:B------:R-:W-:-:S07]  /*0a90*/  IMAD.MOV.U32 R3, RZ, RZ, R13 ;  /* 0x000000ffff037224 */ /* 0x000fce00078e000d */
.L_x_22:
[----:B------:R-:W-:Y:S05]  /*0aa0*/  BSYNC.RECONVERGENT B1 ;  /* 0x0000000000017941 */ /* 0x000fea0003800200 */
.L_x_21:
[----:B------:R-:W-:Y:S01]  /*0ab0*/  VIADD R6, R6, UR5 ;  /* 0x0000000506067c36 */ /* 0x000fe20008000000 */
[----:B------:R-:W0:Y:S01]  /*0ac0*/  F2F.F64.F32 R4, R5 ;  /* 0x0000000500047310 */ /* 0x000e220000201800 */
[----:B------:R-:W-:Y:S01]  /*0ad0*/  IMAD.MOV.U32 R16, RZ, RZ, 0x1 ;  /* 0x00000001ff107424 */ /* 0x000fe200078e00ff */
[----:B------:R-:W-:Y:S06]  /*0ae0*/  BSSY.RECONVERGENT B1, `(.L_x_23) ;  /* 0x0000018000017945 */ /* 0x000fec0003800200 */
        /* <DEDUP_REMOVED lines=23> */
.L_x_24:
[----:B------:R-:W-:Y:S05]  /*0c60*/  BSYNC.RECONVERGENT B1 ;  /* 0x0000000000017941 */ /* 0x000fea0003800200 */
.L_x_23:
[----:B------:R-:W0:Y:S01]  /*0c70*/  F2F.F64.F32 R2, R7 ;  /* 0x0000000700027310 */ /* 0x000e220000201800 */
[----:B------:R-:W-:-:S05]  /*0c80*/  VIADD R6, R6, UR5 ;  /* 0x0000000506067c36 */ /* 0x000fca0008000000 */
[----:B------:R-:W-:Y:S01]  /*0c90*/  ISETP.GE.AND P0, PT, R6, UR9, PT ;  /* 0x0000000906007c0c */ /* 0x000fe2000bf06270 */
[----:B0-----:R-:W-:-:S06]  /*0ca0*/  DADD R2, R2, R12 ;  /* 0x0000000002027229 */ /* 0x001fcc000000000c */
[----:B------:R3:W4:Y:S06]  /*0cb0*/  F2F.F32.F64 R5, R2 ;  /* 0x0000000200057310 */ /* 0x00072c0000301000 */
[----:B------:R-:W-:Y:S05]  /*0cc0*/  @!P0 BRA `(.L_x_25) ;  /* 0xfffffff800288947 */ /* 0x000fea000383ffff */
.L_x_16:
[----:B--2---:R-:W-:Y:S05]  /*0cd0*/  BSYNC.RECONVERGENT B0 ;  /* 0x0000000000007941 */ /* 0x004fea0003800200 */
.L_x_15:
[----:B-1--45:R-:W-:Y:S01]  /*0ce0*/  STG.E desc[UR6][R8.64], R5 ;  /* 0x0000000508007986 */ /* 0x032fe2000c101906 */
[----:B------:R-:W-:Y:S05]  /*0cf0*/  EXIT ;  /* 0x000000000000794d */ /* 0x000fea0003800000 */
        .weak           $__internal_0_$__cuda_sm20_div_rn_f64_full
        .type           $__internal_0_$__cuda_sm20_div_rn_f64_full,@function
        .size           $__internal_0_$__cuda_sm20_div_rn_f64_full,(.L_x_33 - $__internal_0_$__cuda_sm20_div_rn_f64_full)
$__internal_0_$__cuda_sm20_div_rn_f64_full:
[C---:B------:R-:W-:Y:S01]  /*0d00*/  FSETP.GEU.AND P0, PT, |R15|.reuse, 1.469367938527859385e-39, PT ;  /* 0x001000000f00780b */ /* 0x040fe20003f0e200 */
[----:B------:R-:W-:Y:S01]  /*0d10*/  IMAD.U32 R17, RZ, RZ, UR8 ;  /* 0x00000008ff117e24 */ /* 0x000fe2000f8e00ff */
[C---:B------:R-:W-:Y:S01]  /*0d20*/  LOP3.LUT R12, R15.reuse, 0x800fffff, RZ, 0xc0, !PT ;  /* 0x800fffff0f0c7812 */ /* 0x040fe200078ec0ff */
[----:B------:R-:W-:Y:S01]  /*0d30*/  IMAD.U32 R16, RZ, RZ, UR4 ;  /* 0x00000004ff107e24 */ /* 0x000fe2000f8e00ff */
[----:B------:R-:W-:Y:S02]  /*0d40*/  MOV R2, 0x1 ;  /* 0x0000000100027802 */ /* 0x000fe40000000f00 */
[----:B------:R-:W-:Y:S01]  /*0d50*/  LOP3.LUT R13, R12, 0x3ff00000, RZ, 0xfc, !PT ;  /* 0x3ff000000c0d7812 */ /* 0x000fe200078efcff */
[----:B------:R-:W-:Y:S01]  /*0d60*/  IMAD.MOV.U32 R12, RZ, RZ, R14 ;  /* 0x000000ffff0c7224 */ /* 0x000fe200078e000e */
[----:B------:R-:W-:Y:S01]  /*0d70*/  LOP3.LUT R26, R15, 0x7ff00000, RZ, 0xc0, !PT ;  /* 0x7ff000000f1a7812 */ /* 0x000fe200078ec0ff */
[----:B------:R-:W-:-:S04]  /*0d80*/  IMAD.MOV.U32 R18, RZ, RZ, R16 ;  /* 0x000000ffff127224 */ /* 0x000fc800078e0010 */
[----:B------:R-:W-:-:S06]  /*0d90*/  @!P0 DMUL R12, R14, 8.98846567431157953865e+307 ;  /* 0x7fe000000e0c8828 */ /* 0x000fcc0000000000 */
[----:B------:R-:W0:Y:S02]  /*0da0*/  MUFU.RCP64H R3, R13 ;  /* 0x0000000d00037308 */ /* 0x000e240000001800 */
[----:B0-----:R-:W-:-:S08]  /*0db0*/  DFMA R20, R2, -R12, 1 ;  /* 0x3ff000000214742b */ /* 0x001fd0000000080c */
[----:B------:R-:W-:-:S08]  /*0dc0*/  DFMA R20, R20, R20, R20 ;  /* 0x000000141414722b */ /* 0x000fd00000000014 */
[----:B------:R-:W-:Y:S01]  /*0dd0*/  DFMA R20, R2, R20, R2 ;  /* 0x000000140214722b */ /* 0x000fe20000000002 */
[----:B------:R-:W-:Y:S01]  /*0de0*/  LOP3.LUT R3, R17, 0x7ff00000, RZ, 0xc0, !PT ;  /* 0x7ff0000011037812 */ /* 0x000fe200078ec0ff */
[----:B------:R-:W-:-:S03]  /*0df0*/  IMAD.MOV.U32 R2, RZ, RZ, 0x1ca00000 ;  /* 0x1ca00000ff027424 */ /* 0x000fc600078e00ff */
[----:B------:R-:W-:Y:S01]  /*0e00*/  ISETP.GE.U32.AND P2, PT, R3, R26, PT ;  /* 0x0000001a0300720c */ /* 0x000fe20003f46070 */
[----:B------:R-:W-:Y:S02]  /*0e10*/  IMAD.MOV.U32 R0, RZ, RZ, R3 ;  /* 0x000000ffff007224 */ /* 0x000fe400078e0003 */
[----:B------:R-:W-:Y:S01]  /*0e20*/  DFMA R28, R20, -R12, 1 ;  /* 0x3ff00000141c742b */ /* 0x000fe2000000080c */
[----:B------:R-:W-:Y:S02]  /*0e30*/  SEL R19, R2, 0x63400000, !P2 ;  /* 0x6340000002137807 */ /* 0x000fe40005000000 */
[----:B------:R-:W-:Y:S02]  /*0e40*/  FSETP.GEU.AND P2, PT, |R17|, 1.469367938527859385e-39, PT ;  /* 0x001000001100780b */ /* 0x000fe40003f4e200 */
[----:B------:R-:W-:-:S03]  /*0e50*/  LOP3.LUT R19, R19, 0x800fffff, R17, 0xf8, !PT ;  /* 0x800fffff13137812 */ /* 0x000fc600078ef811 */
[----:B------:R-:W-:-:S08]  /*0e60*/  DFMA R28, R20, R28, R20 ;  /* 0x0000001c141c722b */ /* 0x000fd00000000014 */
[----:B------:R-:W-:Y:S05]  /*0e70*/  @P2 BRA `(.L_x_26) ;  /* 0x0000000000202947 */ /* 0x000fea0003800000 */
[----:B------:R-:W-:Y:S01]  /*0e80*/  LOP3.LUT R0, R15, 0x7ff00000, RZ, 0xc0, !PT ;  /* 0x7ff000000f007812 */ /* 0x000fe200078ec0ff */
[----:B------:R-:W-:-:S03]  /*0e90*/  IMAD.MOV.U32 R20, RZ, RZ, RZ ;  /* 0x000000ffff147224 */ /* 0x000fc600078e00ff */
[----:B------:R-:W-:-:S04]  /*0ea0*/  ISETP.GE.U32.AND P2, PT, R3, R0, PT ;  /* 0x000000000300720c */ /* 0x000fc80003f46070 */
[----:B------:R-:W-:-:S04]  /*0eb0*/  SEL R21, R2, 0x63400000, !P2 ;  /* 0x6340000002157807 */ /* 0x000fc80005000000 */
[----:B------:R-:W-:-:S04]  /*0ec0*/  LOP3.LUT R21, R21, 0x80000000, R17, 0xf8, !PT ;  /* 0x8000000015157812 */ /* 0x000fc800078ef811 */
[----:B------:R-:W-:-:S06]  /*0ed0*/  LOP3.LUT R21, R21, 0x100000, RZ, 0xfc, !PT ;  /* 0x0010000015157812 */ /* 0x000fcc00078efcff */
[----:B------:R-:W-:-:S10]  /*0ee0*/  DFMA R18, R18, 2, -R20 ;  /* 0x400000001212782b */ /* 0x000fd40000000814 */
[----:B------:R-:W-:-:S07]  /*0ef0*/  LOP3.LUT R0, R19, 0x7ff00000, RZ, 0xc0, !PT ;  /* 0x7ff0000013007812 */ /* 0x000fce00078ec0ff */
.L_x_26:
[----:B------:R-:W-:Y:S01]  /*0f00*/  DMUL R20, R28, R18 ;  /* 0x000000121c147228 */ /* 0x000fe20000000000 */
[----:B------:R-:W-:Y:S01]  /*0f10*/  @!P0 LOP3.LUT R26, R13, 0x7ff00000, RZ, 0xc0, !PT ;  /* 0x7ff000000d1a8812 */ /* 0x000fe200078ec0ff */
[----:B------:R-:W-:Y:S06]  /*0f20*/  BSSY.RECONVERGENT B2, `(.L_x_27) ;  /* 0x0000038000027945 */ /* 0x000fec0003800200 */
[----:B------:R-:W-:-:S08]  /*0f30*/  DFMA R22, R20, -R12, R18 ;  /* 0x8000000c1416722b */ /* 0x000fd00000000012 */
[----:B------:R-:W-:Y:S01]  /*0f40*/  DFMA R22, R28, R22, R20 ;  /* 0x000000161c16722b */ /* 0x000fe20000000014 */
[----:B------:R-:W-:Y:S02]  /*0f50*/  VIADD R20, R0, 0xffffffff ;  /* 0xffffffff00147836 */ /* 0x000fe40000000000 */
[----:B------:R-:W-:-:S03]  /*0f60*/  VIADD R21, R26, 0xffffffff ;  /* 0xffffffff1a157836 */ /* 0x000fc60000000000 */
[----:B------:R-:W-:-:S04]  /*0f70*/  ISETP.GT.U32.AND P0, PT, R20, 0x7feffffe, PT ;  /* 0x7feffffe1400780c */ /* 0x000fc80003f04070 */
[----:B------:R-:W-:-:S13]  /*0f80*/  ISETP.GT.U32.OR P0, PT, R21, 0x7feffffe, P0 ;  /* 0x7feffffe1500780c */ /* 0x000fda0000704470 */
[----:B------:R-:W-:Y:S05]  /*0f90*/  @P0 BRA `(.L_x_28) ;  /* 0x00000000006c0947 */ /* 0x000fea0003800000 */
[----:B------:R-:W-:-:S04]  /*0fa0*/  LOP3.LUT R16, R15, 0x7ff00000, RZ, 0xc0, !PT ;  /* 0x7ff000000f107812 */ /* 0x000fc800078ec0ff */
[CC--:B------:R-:W-:Y:S02]  /*0fb0*/  VIADDMNMX R0, R3.reuse, -R16.reuse, 0xb9600000, !PT ;  /* 0xb960000003007446 */ /* 0x0c0fe40007800910 */
[----:B------:R-:W-:Y:S01]  /*0fc0*/  ISETP.GE.U32.AND P0, PT, R3, R16, PT ;  /* 0x000000100300720c */ /* 0x000fe20003f06070 */
[----:B------:R-:W-:Y:S01]  /*0fd0*/  IMAD.MOV.U32 R16, RZ, RZ, RZ ;  /* 0x000000ffff107224 */ /* 0x000fe200078e00ff */
[----:B------:R-:W-:Y:S02]  /*0fe0*/  VIMNMX R0, PT, PT, R0, 0x46a00000, PT ;  /* 0x46a0000000007848 */ /* 0x000fe40003fe0100 */
[----:B------:R-:W-:-:S04]  /*0ff0*/  SEL R3, R2, 0x63400000, !P0 ;  /* 0x6340000002037807 */ /* 0x000fc80004000000 */
[----:B------:R-:W-:-:S05]  /*1000*/  IADD3 R0, PT, PT, -R3, R0, RZ ;  /* 0x0000000003007210 */ /* 0x000fca0007ffe1ff */
[----:B------:R-:W-:-:S06]  /*1010*/  VIADD R17, R0, 0x7fe00000 ;  /* 0x7fe0000000117836 */ /* 0x000fcc0000000000 */
[----:B------:R-:W-:-:S10]  /*1020*/  DMUL R2, R22, R16 ;  /* 0x0000001016027228 */ /* 0x000fd40000000000 */
[----:B------:R-:W-:-:S13]  /*1030*/  FSETP.GTU.AND P0, PT, |R3|, 1.469367938527859385e-39, PT ;  /* 0x001000000300780b */ /* 0x000fda0003f0c200 */
[----:B------:R-:W-:Y:S05]  /*1040*/  @P0 BRA `(.L_x_29) ;  /* 0x0000000000940947 */ /* 0x000fea0003800000 */
[----:B------:R-:W-:Y:S01]  /*1050*/  DFMA R12, R22, -R12, R18 ;  /* 0x8000000c160c722b */ /* 0x000fe20000000012 */
[----:B------:R-:W-:-:S09]  /*1060*/  IMAD.MOV.U32 R16, RZ, RZ, RZ ;  /* 0x000000ffff107224 */ /* 0x000fd200078e00ff */
[C---:B------:R-:W-:Y:S02]  /*1070*/  FSETP.NEU.AND P0, PT, R13.reuse, RZ, PT ;  /* 0x000000ff0d00720b */ /* 0x040fe40003f0d000 */
[----:B------:R-:W-:-:S04]  /*1080*/  LOP3.LUT R15, R13, 0x80000000, R15, 0x48, !PT ;  /* 0x800000000d0f7812 */ /* 0x000fc800078e480f */
[----:B------:R-:W-:-:S07]  /*1090*/  LOP3.LUT R17, R15, R17, RZ, 0xfc, !PT ;  /* 0x000000110f117212 */ /* 0x000fce00078efcff */
[----:B------:R-:W-:Y:S05]  /*10a0*/  @!P0 BRA `(.L_x_29) ;  /* 0x00000000007c8947 */ /* 0x000fea0003800000 */
[----:B------:R-:W-:Y:S01]  /*10b0*/  IMAD.MOV R13, RZ, RZ, -R0 ;  /* 0x000000ffff0d7224 */ /* 0x000fe200078e0a00 */
[----:B------:R-:W-:Y:S01]  /*10c0*/  DMUL.RP R16, R22, R16 ;  /* 0x0000001016107228 */ /* 0x000fe20000008000 */
[----:B------:R-:W-:-:S06]  /*10d0*/  IMAD.MOV.U32 R12, RZ, RZ, RZ ;  /* 0x000000ffff0c7224 */ /* 0x000fcc00078e00ff */
[----:B------:R-:W-:-:S03]  /*10e0*/  DFMA R12, R2, -R12, R22 ;  /* 0x8000000c020c722b */ /* 0x000fc60000000016 */
[----:B------:R-:W-:-:S03]  /*10f0*/  LOP3.LUT R15, R17, R15, RZ, 0x3c, !PT ;  /* 0x0000000f110f7212 */ /* 0x000fc600078e3cff */
[----:B------:R-:W-:-:S04]  /*1100*/  IADD3 R12, PT, PT, -R0, -0x43300000, RZ ;  /* 0xbcd00000000c7810 */ /* 0x000fc80007ffe1ff */
[----:B------:R-:W-:-:S04]  /*1110*/  FSETP.NEU.AND P0, PT, |R13|, R12, PT ;  /* 0x0000000c0d00720b */ /* 0x000fc80003f0d200 */
[----:B------:R-:W-:Y:S02]  /*1120*/  FSEL R2, R16, R2, !P0 ;  /* 0x0000000210027208 */ /* 0x000fe40004000000 */
[----:B------:R-:W-:Y:S01]  /*1130*/  FSEL R3, R15, R3, !P0 ;  /* 0x000000030f037208 */ /* 0x000fe20004000000 */
[----:B------:R-:W-:Y:S06]  /*1140*/  BRA `(.L_x_29) ;  /* 0x0000000000547947 */ /* 0x000fec0003800000 */
.L_x_28:
[----:B------:R-:W-:-:S14]  /*1150*/  DSETP.NAN.AND P0, PT, R16, R16, PT ;  /* 0x000000101000722a */ /* 0x000fdc0003f08000 */
[----:B------:R-:W-:Y:S05]  /*1160*/  @P0 BRA `(.L_x_30) ;  /* 0x0000000000440947 */ /* 0x000fea0003800000 */
[----:B------:R-:W-:-:S14]  /*1170*/  DSETP.NAN.AND P0, PT, R14, R14, PT ;  /* 0x0000000e0e00722a */ /* 0x000fdc0003f08000 */
[----:B------:R-:W-:Y:S05]  /*1180*/  @P0 BRA `(.L_x_31) ;  /* 0x0000000000300947 */ /* 0x000fea0003800000 */
[----:B------:R-:W-:Y:S01]  /*1190*/  ISETP.NE.AND P0, PT, R0, R26, PT ;  /* 0x0000001a0000720c */ /* 0x000fe20003f05270 */
[----:B------:R-:W-:Y:S02]  /*11a0*/  IMAD.MOV.U32 R2, RZ, RZ, 0x0 ;  /* 0x00000000ff027424 */ /* 0x000fe400078e00ff */
[----:B------:R-:W-:-:S10]  /*11b0*/  IMAD.MOV.U32 R3, RZ, RZ, -0x80000 ;  /* 0xfff80000ff037424 */ /* 0x000fd400078e00ff */
[----:B------:R-:W-:Y:S05]  /*11c0*/  @!P0 BRA `(.L_x_29) ;  /* 0x0000000000348947 */ /* 0x000fea0003800000 */
[----:B------:R-:W-:Y:S02]  /*11d0*/  ISETP.NE.AND P0, PT, R0, 0x7ff00000, PT ;  /* 0x7ff000000000780c */ /* 0x000fe40003f05270 */
[----:B------:R-:W-:Y:S02]  /*11e0*/  LOP3.LUT R3, R17, 0x80000000, R15, 0x48, !PT ;  /* 0x8000000011037812 */ /* 0x000fe400078e480f */
[----:B------:R-:W-:-:S13]  /*11f0*/  ISETP.EQ.OR P0, PT, R26, RZ, !P0 ;  /* 0x000000ff1a00720c */ /* 0x000fda0004702670 */
[----:B------:R-:W-:Y:S01]  /*1200*/  @P0 LOP3.LUT R0, R3, 0x7ff00000, RZ, 0xfc, !PT ;  /* 0x7ff0000003000812 */ /* 0x000fe200078efcff */
[----:B------:R-:W-:Y:S01]  /*1210*/  @!P0 IMAD.MOV.U32 R2, RZ, RZ, RZ ;  /* 0x000000ffff028224 */ /* 0x000fe200078e00ff */
[----:B------:R-:W-:-:S03]  /*1220*/  @P0 MOV R2, RZ ;  /* 0x000000ff00020202 */ /* 0x000fc60000000f00 */
[----:B------:R-:W-:Y:S01]  /*1230*/  @P0 IMAD.MOV.U32 R3, RZ, RZ, R0 ;  /* 0x000000ffff030224 */ /* 0x000fe200078e0000 */
[----:B------:R-:W-:Y:S06]  /*1240*/  BRA `(.L_x_29) ;  /* 0x0000000000147947 */ /* 0x000fec0003800000 */
.L_x_31:
[----:B------:R-:W-:Y:S01]  /*1250*/  LOP3.LUT R3, R15, 0x80000, RZ, 0xfc, !PT ;  /* 0x000800000f037812 */ /* 0x000fe200078efcff */
[----:B------:R-:W-:Y:S01]  /*1260*/  IMAD.MOV.U32 R2, RZ, RZ, R14 ;  /* 0x000000ffff027224 */ /* 0x000fe200078e000e */
[----:B------:R-:W-:Y:S06]  /*1270*/  BRA `(.L_x_29) ;  /* 0x0000000000087947 */ /* 0x000fec0003800000 */
.L_x_30:
[----:B------:R-:W-:Y:S01]  /*1280*/  LOP3.LUT R3, R17, 0x80000, RZ, 0xfc, !PT ;  /* 0x0008000011037812 */ /* 0x000fe200078efcff */
[----:B------:R-:W-:-:S07]  /*1290*/  IMAD.MOV.U32 R2, RZ, RZ, R16 ;  /* 0x000000ffff027224 */ /* 0x000fce00078e0010 */
.L_x_29:
[----:B------:R-:W-:Y:S05]  /*12a0*/  BSYNC.RECONVERGENT B2 ;  /* 0x0000000000027941 */ /* 0x000fea0003800200 */
.L_x_27:
[----:B------:R-:W-:Y:S02]  /*12b0*/  IMAD.MOV.U32 R12, RZ, RZ, R2 ;  /* 0x000000ffff0c7224 */ /* 0x000fe400078e0002 */
[----:B------:R-:W-:Y:S02]  /*12c0*/  IMAD.MOV.U32 R13, RZ, RZ, R3 ;  /* 0x000000ffff0d7224 */ /* 0x000fe400078e0003 */
[----:B------:R-:W-:Y:S02]  /*12d0*/  IMAD.MOV.U32 R2, RZ, RZ, R4 ;  /* 0x000000ffff027224 */ /* 0x000fe400078e0004 */
[----:B------:R-:W-:-:S04]  /*12e0*/  IMAD.MOV.U32 R3, RZ, RZ, 0x0 ;  /* 0x00000000ff037424 */ /* 0x000fc800078e00ff */
[----:B------:R-:W-:Y:S05]  /*12f0*/  RET.REL.NODEC R2 `(_Z6cal_piPfifii) ;  /* 0xffffffec02407950 */ /* 0x000fea0003c3ffff */
.L_x_32:
        /* <DEDUP_REMOVED lines=16> */
.L_x_33:


//--------------------- .nv.global.init           --------------------------
	.section	.nv.global.init,"aw",@progbits
	.align	4
.nv.global.init:
	.type		mrg32k3aM1SubSeq,@object
	.size		mrg32k3aM1SubSeq,(mrg32k3aM2SubSeq - mrg32k3aM1SubSeq)
mrg32k3aM1SubSeq:
        /*0000*/ 	.byte	0x0b, 0xcc, 0xee, 0x04, 0x73, 0x29, 0x8b, 0x6f, 0xf6, 0x53, 0x03, 0xf6, 0x23, 0xf6, 0xea, 0xda
        /* <DEDUP_REMOVED lines=125> */
	.type		mrg32k3aM2SubSeq,@object
	.size		mrg32k3aM2SubSeq,(mrg32k3aM1 - mrg32k3aM2SubSeq)
mrg32k3aM2SubSeq:
        /* <DEDUP_REMOVED lines=126> */
	.type		mrg32k3aM1,@object
	.size		mrg32k3aM1,(mrg32k3aM1Seq - mrg32k3aM1)
mrg32k3aM1:
        /* <DEDUP_REMOVED lines=144> */
	.type		mrg32k3aM1Seq,@object
	.size		mrg32k3aM1Seq,(mrg32k3aM2 - mrg32k3aM1Seq)
mrg32k3aM1Seq:
        /* <DEDUP_REMOVED lines=144> */
	.type		mrg32k3aM2,@object
	.size		mrg32k3aM2,(mrg32k3aM2Seq - mrg32k3aM2)
mrg32k3aM2:
        /* <DEDUP_REMOVED lines=144> */
	.type		mrg32k3aM2Seq,@object
	.size		mrg32k3aM2Seq,(precalc_xorwow_matrix - mrg32k3aM2Seq)
mrg32k3aM2Seq:
        /* <DEDUP_REMOVED lines=144> */
	.type		precalc_xorwow_matrix,@object
	.size		precalc_xorwow_matrix,(precalc_xorwow_offset_matrix - precalc_xorwow_matrix)
precalc_xorwow_matrix:
        /* <DEDUP_REMOVED lines=6400> */
	.type		precalc_xorwow_offset_matrix,@object
	.size		precalc_xorwow_offset_matrix,(.L_1 - precalc_xorwow_offset_matrix)
precalc_xorwow_offset_matrix:
        /* <DEDUP_REMOVED lines=6400> */
.L_1:


//--------------------- .nv.shared.reserved.0     --------------------------
	.section	.nv.shared.reserved.0,"aw",@nobits
	.weak		__nv_reservedSMEM_offset_0_alias
	.size		__nv_reservedSMEM_offset_0_alias, 0, 64
	.other		__nv_reservedSMEM_offset_0_alias,@"STO_CUDA_RESERVED_SHARED STV_DEFAULT"
__nv_reservedSMEM_offset_0_alias:
	.zero		0
	.zero		64


//--------------------- .nv.constant0._Z15gpu_monte_carloPfP17curandStateXORWOW --------------------------
	.section	.nv.constant0._Z15gpu_monte_carloPfP17curandStateXORWOW,"a",@progbits
	.sectionflags	@""
	.align	4
.nv.constant0._Z15gpu_monte_carloPfP17curandStateXORWOW:
	.zero		912


//--------------------- .nv.constant0._Z6cal_piPfifii --------------------------
	.section	.nv.constant0._Z6cal_piPfifii,"a",@progbits
	.sectionflags	@""
	.align	4
.nv.constant0._Z6cal_piPfifii:
	.zero		920


//--------------------- SYMBOLS --------------------------

	.type		.nv.reservedSmem.offset0,@object
	.size		.nv.reservedSmem.offset0,0x4
